	.headerflags	@"EF_CUDA_TEXMODE_UNIFIED EF_CUDA_64BIT_ADDRESS EF_CUDA_ACCELERATORS EF_CUDA_SM90 EF_CUDA_VIRTUAL_SM(EF_CUDA_SM90)"
	.elftype	@"ET_EXEC"


//--------------------- .nv.info                  --------------------------
	.section	.nv.info,"",@"SHT_CUDA_INFO"
	.align	4


	//----- nvinfo : EIATTR_REGCOUNT
	.align		4
        /*0000*/ 	.byte	0x04, 0x2f
        /*0002*/ 	.short	(.L_1 - .L_0)
	.align		4
.L_0:
        /*0004*/ 	.word	index@(triton_poi_fused_max_pool2d_with_indices_36)
        /*0008*/ 	.word	0x00000059


	//----- nvinfo : EIATTR_MIN_STACK_SIZE
	.align		4
.L_1:
        /*000c*/ 	.byte	0x04, 0x12
        /*000e*/ 	.short	(.L_3 - .L_2)
	.align		4
.L_2:
        /*0010*/ 	.word	index@(triton_poi_fused_max_pool2d_with_indices_36)
        /*0014*/ 	.word	0x00000000


	//----- nvinfo : EIATTR_FRAME_SIZE
	.align		4
.L_3:
        /*0018*/ 	.byte	0x04, 0x11
        /*001a*/ 	.short	(.L_5 - .L_4)
	.align		4
.L_4:
        /*001c*/ 	.word	index@(triton_poi_fused_max_pool2d_with_indices_36)
        /*0020*/ 	.word	0x00000000


	//----- nvinfo : EIATTR_MIN_STACK_SIZE
	.align		4
.L_5:
        /*0024*/ 	.byte	0x04, 0x12
        /*0026*/ 	.short	(.L_7 - .L_6)
	.align		4
.L_6:
        /*0028*/ 	.word	index@(triton_poi_fused_max_pool2d_with_indices_36)
        /*002c*/ 	.word	0x00000000
.L_7:


//--------------------- .nv.info.triton_poi_fused_max_pool2d_with_indices_36 --------------------------
	.section	.nv.info.triton_poi_fused_max_pool2d_with_indices_36,"",@"SHT_CUDA_INFO"
	.sectionflags	@""
	.align	4


	//----- nvinfo : EIATTR_CUDA_API_VERSION
	.align		4
        /*0000*/ 	.byte	0x04, 0x37
        /*0002*/ 	.short	(.L_9 - .L_8)
.L_8:
        /*0004*/ 	.word	0x0000007c


	//----- nvinfo : EIATTR_KPARAM_INFO
	.align		4
.L_9:
        /*0008*/ 	.byte	0x04, 0x17
        /*000a*/ 	.short	(.L_11 - .L_10)
.L_10:
        /*000c*/ 	.word	0x00000000
        /*0010*/ 	.short	0x0004
        /*0012*/ 	.short	0x001c
        /*0014*/ 	.byte	0x00, 0xf0, 0x11, 0x00


	//----- nvinfo : EIATTR_KPARAM_INFO
	.align		4
.L_11:
        /*0018*/ 	.byte	0x04, 0x17
        /*001a*/ 	.short	(.L_13 - .L_12)
.L_12:
        /*001c*/ 	.word	0x00000000
        /*0020*/ 	.short	0x0003
        /*0022*/ 	.short	0x0018
        /*0024*/ 	.byte	0x00, 0xf0, 0x11, 0x00


	//----- nvinfo : EIATTR_KPARAM_INFO
	.align		4
.L_13:
        /*0028*/ 	.byte	0x04, 0x17
        /*002a*/ 	.short	(.L_15 - .L_14)
.L_14:
        /*002c*/ 	.word	0x00000000
        /*0030*/ 	.short	0x0002
        /*0032*/ 	.short	0x0010
        /*0034*/ 	.byte	0x00, 0xf4, 0x21, 0x00


	//----- nvinfo : EIATTR_KPARAM_INFO
	.align		4
.L_15:
        /*0038*/ 	.byte	0x04, 0x17
        /*003a*/ 	.short	(.L_17 - .L_16)
.L_16:
        /*003c*/ 	.word	0x00000000
        /*0040*/ 	.short	0x0001
        /*0042*/ 	.short	0x0008
        /*0044*/ 	.byte	0x00, 0xf4, 0x21, 0x00


	//----- nvinfo : EIATTR_KPARAM_INFO
	.align		4
.L_17:
        /*0048*/ 	.byte	0x04, 0x17
        /*004a*/ 	.short	(.L_19 - .L_18)
.L_18:
        /*004c*/ 	.word	0x00000000
        /*0050*/ 	.short	0x0000
        /*0052*/ 	.short	0x0000
        /*0054*/ 	.byte	0x00, 0xf4, 0x21, 0x00


	//----- nvinfo : EIATTR_SPARSE_MMA_MASK
	.align		4
.L_19:
        /*0058*/ 	.byte	0x03, 0x50
        /*005a*/ 	.short	0x0000


	//----- nvinfo : EIATTR_MAXREG_COUNT
	.align		4
        /*005c*/ 	.byte	0x03, 0x1b
        /*005e*/ 	.short	0x00ff


	//----- nvinfo : EIATTR_EXIT_INSTR_OFFSETS
	.align		4
        /*0060*/ 	.byte	0x04, 0x1c
        /*0062*/ 	.short	(.L_21 - .L_20)


	//   ....[0]....
.L_20:
        /*0064*/ 	.word	0x00003060


	//   ....[1]....
        /*0068*/ 	.word	0x00003080


	//----- nvinfo : EIATTR_REQNTID
	.align		4
.L_21:
        /*006c*/ 	.byte	0x04, 0x10
        /*006e*/ 	.short	(.L_23 - .L_22)
.L_22:
        /*0070*/ 	.word	0x00000080
        /*0074*/ 	.word	0x00000001
        /*0078*/ 	.word	0x00000001


	//----- nvinfo : EIATTR_CBANK_PARAM_SIZE
	.align		4
.L_23:
        /*007c*/ 	.byte	0x03, 0x19
        /*007e*/ 	.short	0x0020


	//----- nvinfo : EIATTR_PARAM_CBANK
	.align		4
        /*0080*/ 	.byte	0x04, 0x0a
        /*0082*/ 	.short	(.L_25 - .L_24)
	.align		4
.L_24:
        /*0084*/ 	.word	index@(.nv.constant0.triton_poi_fused_max_pool2d_with_indices_36)
        /*0088*/ 	.short	0x0210
        /*008a*/ 	.short	0x0020


	//----- nvinfo : EIATTR_SW_WAR
	.align		4
.L_25:
        /*008c*/ 	.byte	0x04, 0x36
        /*008e*/ 	.short	(.L_27 - .L_26)
.L_26:
        /*0090*/ 	.word	0x00000008
.L_27:


//--------------------- .nv.callgraph             --------------------------
	.section	.nv.callgraph,"",@"SHT_CUDA_CALLGRAPH"
	.align	4
	.sectionentsize	8
	.align		4
        /*0000*/ 	.word	0x00000000
	.align		4
        /*0004*/ 	.word	0xffffffff
	.align		4
        /*0008*/ 	.word	0x00000000
	.align		4
        /*000c*/ 	.word	0xfffffffe
	.align		4
        /*0010*/ 	.word	0x00000000
	.align		4
        /*0014*/ 	.word	0xfffffffd
	.align		4
        /*0018*/ 	.word	0x00000000
	.align		4
        /*001c*/ 	.word	0xfffffffc


//--------------------- .text.triton_poi_fused_max_pool2d_with_indices_36 --------------------------
	.section	.text.triton_poi_fused_max_pool2d_with_indices_36,"ax",@progbits
	.sectionflags	@"SHF_BARRIERS=1"
	.align	128
        .global         triton_poi_fused_max_pool2d_with_indices_36
        .type           triton_poi_fused_max_pool2d_with_indices_36,@function
        .size           triton_poi_fused_max_pool2d_with_indices_36,(.L_x_1 - triton_poi_fused_max_pool2d_with_indices_36)
        .other          triton_poi_fused_max_pool2d_with_indices_36,@"STO_CUDA_ENTRY STV_DEFAULT"
triton_poi_fused_max_pool2d_with_indices_36:
.text.triton_poi_fused_max_pool2d_with_indices_36:
[----:B------:R-:W0:Y:S02]  /*0000*/  LDC R1, c[0x0][0x28] ;  /* 0x00000a00ff017b82 */ /* 0x000e240000000800 */
[----:B------:R-:W1:Y:S01]  /*0010*/  S2R R14, SR_TID.X ;  /* 0x00000000000e7919 */ /* 0x000e620000002100 */
[----:B------:R-:W2:Y:S01]  /*0020*/  LDC.64 R2, c[0x0][0x210] ;  /* 0x00008400ff027b82 */ /* 0x000ea20000000a00 */
[----:B------:R-:W-:Y:S02]  /*0030*/  CS2R R20, SRZ ;  /* 0x0000000000147805 */ /* 0x000fe4000001ff00 */
[----:B------:R-:W-:Y:S01]  /*0040*/  CS2R R22, SRZ ;  /* 0x0000000000167805 */ /* 0x000fe2000001ff00 */
[----:B------:R-:W3:Y:S01]  /*0050*/  S2R R12, SR_CTAID.Y ;  /* 0x00000000000c7919 */ /* 0x000ee20000002600 */
[----:B------:R-:W-:Y:S01]  /*0060*/  ULDC.64 UR6, c[0x0][0x208] ;  /* 0x0000820000067ab9 */ /* 0x000fe20000000a00 */
[----:B------:R-:W4:Y:S01]  /*0070*/  S2R R15, SR_CTAID.X ;  /* 0x00000000000f7919 */ /* 0x000f220000002500 */
[----:B-1----:R-:W-:Y:S01]  /*0080*/  SHF.R.U32.HI R13, RZ, 0x2, R14 ;  /* 0x00000002ff0d7819 */ /* 0x002fe2000001160e */
[----:B---3--:R-:W-:-:S03]  /*0090*/  IMAD.SHL.U32 R12, R12, 0x20, RZ ;  /* 0x000000200c0c7824 */ /* 0x008fc600078e00ff */
[----:B------:R-:W-:Y:S01]  /*00a0*/  SGXT.U32 R13, R13, 0x5 ;  /* 0x000000050d0d781a */ /* 0x000fe20000000000 */
[----:B----4-:R-:W-:-:S03]  /*00b0*/  IMAD.SHL.U32 R15, R15, 0x20, RZ ;  /* 0x000000200f0f7824 */ /* 0x010fc600078e00ff */
[----:B------:R-:W-:-:S04]  /*00c0*/  LOP3.LUT R13, R12, R13, RZ, 0xfc, !PT ;  /* 0x0000000d0c0d7212 */ /* 0x000fc800078efcff */
[----:B------:R-:W-:-:S04]  /*00d0*/  SHF.R.S32.HI R0, RZ, 0x1f, R13 ;  /* 0x0000001fff007819 */ /* 0x000fc8000001140d */
[----:B------:R-:W-:Y:S01]  /*00e0*/  LEA.HI R4, R0, R13, RZ, 0x2 ;  /* 0x0000000d00047211 */ /* 0x000fe200078f10ff */
[----:B------:R-:W-:-:S03]  /*00f0*/  IMAD.SHL.U32 R0, R14, 0x8, RZ ;  /* 0x000000080e007824 */ /* 0x000fc600078e00ff */
[----:B------:R-:W-:Y:S02]  /*0100*/  SHF.R.S32.HI R5, RZ, 0x2, R4 ;  /* 0x00000002ff057819 */ /* 0x000fe40000011404 */
[----:B------:R-:W-:Y:S02]  /*0110*/  LOP3.LUT R8, R4, 0xfffffffc, RZ, 0xc0, !PT ;  /* 0xfffffffc04087812 */ /* 0x000fe400078ec0ff */
[----:B------:R-:W-:Y:S02]  /*0120*/  LEA.HI R6, R5, R5, RZ, 0x2 ;  /* 0x0000000505067211 */ /* 0x000fe400078f10ff */
[----:B------:R-:W-:Y:S01]  /*0130*/  LOP3.LUT R0, R15, 0x18, R0, 0xf8, !PT ;  /* 0x000000180f007812 */ /* 0x000fe200078ef800 */
[----:B------:R-:W-:Y:S01]  /*0140*/  IMAD.IADD R8, R13, 0x1, -R8 ;  /* 0x000000010d087824 */ /* 0x000fe200078e0a08 */
[----:B------:R-:W-:Y:S02]  /*0150*/  LOP3.LUT R6, R6, 0xfffffffc, RZ, 0xc0, !PT ;  /* 0xfffffffc06067812 */ /* 0x000fe400078ec0ff */
[----:B------:R-:W-:Y:S01]  /*0160*/  ISETP.GE.AND P1, PT, R0, 0x140, PT ;  /* 0x000001400000780c */ /* 0x000fe20003f26270 */
[----:B------:R-:W-:-:S02]  /*0170*/  IMAD R17, R5, 0x8, R8 ;  /* 0x0000000805117824 */ /* 0x000fc400078e0208 */
[----:B------:R-:W-:Y:S01]  /*0180*/  IMAD.IADD R11, R5, 0x1, -R6 ;  /* 0x00000001050b7824 */ /* 0x000fe200078e0a06 */
[----:B------:R-:W-:Y:S01]  /*0190*/  ISETP.LT.AND P0, PT, R13, 0x40, !P1 ;  /* 0x000000400d00780c */ /* 0x000fe20004f01270 */
[----:B------:R-:W-:Y:S01]  /*01a0*/  IMAD R17, R17, 0x280, RZ ;  /* 0x0000028011117824 */ /* 0x000fe200078e02ff */
[----:B------:R-:W-:Y:S02]  /*01b0*/  CS2R R6, SRZ ;  /* 0x0000000000067805 */ /* 0x000fe4000001ff00 */
[----:B------:R-:W-:Y:S01]  /*01c0*/  LOP3.LUT R4, R11, R8, RZ, 0xfc, !PT ;  /* 0x000000080b047212 */ /* 0x000fe200078efcff */
[----:B------:R-:W-:Y:S02]  /*01d0*/  VIADD R9, R17, 0x140 ;  /* 0x0000014011097836 */ /* 0x000fe40000000000 */
[----:B------:R-:W-:Y:S01]  /*01e0*/  IMAD.IADD R19, R0, 0x1, R17 ;  /* 0x0000000100137824 */ /* 0x000fe200078e0211 */
[----:B------:R-:W-:Y:S01]  /*01f0*/  ISETP.GT.AND P3, PT, R4, -0x1, P0 ;  /* 0xffffffff0400780c */ /* 0x000fe20000764270 */
[----:B------:R-:W-:Y:S01]  /*0200*/  IMAD.IADD R25, R0, 0x1, R9 ;  /* 0x0000000100197824 */ /* 0x000fe200078e0209 */
[----:B------:R-:W-:Y:S01]  /*0210*/  CS2R R4, SRZ ;  /* 0x0000000000047805 */ /* 0x000fe2000001ff00 */
[----:B--2---:R-:W-:-:S04]  /*0220*/  IMAD.WIDE R18, R19, 0x4, R2 ;  /* 0x0000000413127825 */ /* 0x004fc800078e0202 */
[----:B------:R-:W-:-:S06]  /*0230*/  IMAD.WIDE R24, R25, 0x4, R2 ;  /* 0x0000000419187825 */ /* 0x000fcc00078e0202 */
[----:B------:R1:W2:Y:S04]  /*0240*/  @P3 LDG.E.EL.128 R20, desc[UR6][R18.64] ;  /* 0x0000000612143981 */ /* 0x0002a8000c2e1d00 */
[----:B------:R-:W3:Y:S01]  /*0250*/  @P3 LDG.E.EL.128 R4, desc[UR6][R24.64] ;  /* 0x0000000618043981 */ /* 0x000ee2000c2e1d00 */
[----:B------:R-:W-:-:S04]  /*0260*/  VIADD R65, R17, 0x280 ;  /* 0x0000028011417836 */ /* 0x000fc80000000000 */
[----:B-1----:R-:W-:-:S04]  /*0270*/  IMAD.IADD R19, R0, 0x1, R65 ;  /* 0x0000000100137824 */ /* 0x002fc800078e0241 */
[----:B------:R-:W-:Y:S01]  /*0280*/  IMAD.WIDE R18, R19, 0x4, R2 ;  /* 0x0000000413127825 */ /* 0x000fe200078e0202 */
[----:B--2---:R-:W-:Y:S02]  /*0290*/  SEL R27, R20, 0xff800000, P3 ;  /* 0xff800000141b7807 */ /* 0x004fe40001800000 */
[----:B------:R-:W-:Y:S02]  /*02a0*/  SEL R21, R21, 0xff800000, P3 ;  /* 0xff80000015157807 */ /* 0x000fe40001800000 */
[----:B---3--:R-:W-:Y:S02]  /*02b0*/  SEL R10, R4, 0xff800000, P3 ;  /* 0xff800000040a7807 */ /* 0x008fe40001800000 */
[----:B------:R-:W-:Y:S02]  /*02c0*/  SEL R16, R5, 0xff800000, P3 ;  /* 0xff80000005107807 */ /* 0x000fe40001800000 */
[----:B------:R-:W-:Y:S02]  /*02d0*/  FSETP.GT.AND P6, PT, R10, R27, PT ;  /* 0x0000001b0a00720b */ /* 0x000fe40003fc4000 */
[----:B------:R-:W-:-:S02]  /*02e0*/  FSETP.GT.AND P5, PT, R16, R21, PT ;  /* 0x000000151000720b */ /* 0x000fc40003fa4000 */
[----:B------:R-:W-:Y:S02]  /*02f0*/  SEL R5, R22, 0xff800000, P3 ;  /* 0xff80000016057807 */ /* 0x000fe40001800000 */
[----:B------:R-:W-:Y:S02]  /*0300*/  SEL R20, R6, 0xff800000, P3 ;  /* 0xff80000006147807 */ /* 0x000fe40001800000 */
[----:B------:R-:W-:Y:S02]  /*0310*/  FSETP.NAN.AND P2, PT, R10, R10, PT ;  /* 0x0000000a0a00720b */ /* 0x000fe40003f48000 */
[----:B------:R-:W-:Y:S02]  /*0320*/  FSETP.GT.AND P4, PT, R20, R5, PT ;  /* 0x000000051400720b */ /* 0x000fe40003f84000 */
[----:B------:R-:W-:Y:S02]  /*0330*/  SEL R4, R23, 0xff800000, P3 ;  /* 0xff80000017047807 */ /* 0x000fe40001800000 */
[----:B------:R-:W-:-:S02]  /*0340*/  @!P6 SEL R10, R10, R27, P2 ;  /* 0x0000001b0a0ae207 */ /* 0x000fc40001000000 */
[C---:B------:R-:W-:Y:S02]  /*0350*/  FSETP.NAN.AND P2, PT, R16.reuse, R16, PT ;  /* 0x000000101000720b */ /* 0x040fe40003f48000 */
[----:B------:R-:W-:Y:S02]  /*0360*/  P2R R38, PR, RZ, 0x10 ;  /* 0x00000010ff267803 */ /* 0x000fe40000000000 */
[----:B------:R-:W-:Y:S02]  /*0370*/  @!P5 SEL R16, R16, R21, P2 ;  /* 0x000000151010d207 */ /* 0x000fe40001000000 */
[----:B------:R-:W-:Y:S02]  /*0380*/  FSETP.NAN.AND P2, PT, R20, R20, PT ;  /* 0x000000141400720b */ /* 0x000fe40003f48000 */
[----:B------:R-:W-:Y:S02]  /*0390*/  SEL R21, R7, 0xff800000, P3 ;  /* 0xff80000007157807 */ /* 0x000fe40001800000 */
[----:B------:R-:W-:-:S02]  /*03a0*/  CS2R R6, SRZ ;  /* 0x0000000000067805 */ /* 0x000fc4000001ff00 */
[----:B------:R-:W-:Y:S02]  /*03b0*/  @!P4 SEL R20, R20, R5, P2 ;  /* 0x000000051414c207 */ /* 0x000fe40001000000 */
[C---:B------:R-:W-:Y:S02]  /*03c0*/  FSETP.GT.AND P4, PT, R21.reuse, R4, PT ;  /* 0x000000041500720b */ /* 0x040fe40003f84000 */
[----:B------:R-:W-:Y:S02]  /*03d0*/  FSETP.NAN.AND P2, PT, R21, R21, PT ;  /* 0x000000151500720b */ /* 0x000fe40003f48000 */
[----:B------:R-:W-:Y:S01]  /*03e0*/  P2R R33, PR, RZ, 0x10 ;  /* 0x00000010ff217803 */ /* 0x000fe20000000000 */
[C---:B------:R-:W-:Y:S01]  /*03f0*/  VIADD R63, R17.reuse, 0xa00 ;  /* 0x00000a00113f7836 */ /* 0x040fe20000000000 */
[----:B------:R-:W-:Y:S01]  /*0400*/  P2R R37, PR, RZ, 0x20 ;  /* 0x00000020ff257803 */ /* 0x000fe20000000000 */
[C---:B------:R-:W-:Y:S01]  /*0410*/  VIADD R61, R17.reuse, 0xb40 ;  /* 0x00000b40113d7836 */ /* 0x040fe20000000000 */
[----:B------:R-:W-:Y:S01]  /*0420*/  LOP3.LUT R54, R0, 0x4, RZ, 0xfc, !PT ;  /* 0x0000000400367812 */ /* 0x000fe200078efcff */
[----:B------:R-:W-:Y:S01]  /*0430*/  VIADD R59, R17, 0xc80 ;  /* 0x00000c80113b7836 */ /* 0x000fe20000000000 */
[----:B------:R-:W-:-:S03]  /*0440*/  P2R R36, PR, RZ, 0x40 ;  /* 0x00000040ff247803 */ /* 0x000fc60000000000 */
[----:B------:R-:W-:Y:S01]  /*0450*/  @!P4 SEL R21, R21, R4, P2 ;  /* 0x000000041515c207 */ /* 0x000fe20001000000 */
[----:B------:R-:W-:-:S05]  /*0460*/  VIADD R4, R8, 0x1 ;  /* 0x0000000108047836 */ /* 0x000fca0000000000 */
[----:B------:R-:W-:Y:S02]  /*0470*/  ISETP.GE.U32.AND P2, PT, R4, 0x4, PT ;  /* 0x000000040400780c */ /* 0x000fe40003f46070 */
[----:B------:R-:W-:Y:S02]  /*0480*/  CS2R R4, SRZ ;  /* 0x0000000000047805 */ /* 0x000fe4000001ff00 */
[----:B------:R-:W-:-:S04]  /*0490*/  ISETP.GT.AND P2, PT, R11, -0x1, !P2 ;  /* 0xffffffff0b00780c */ /* 0x000fc80005744270 */
[----:B------:R-:W-:-:S04]  /*04a0*/  ISETP.LT.AND P2, PT, R0, 0x140, P2 ;  /* 0x000001400000780c */ /* 0x000fc80001741270 */
[----:B------:R-:W-:-:S13]  /*04b0*/  ISETP.LT.AND P2, PT, R13, 0x40, P2 ;  /* 0x000000400d00780c */ /* 0x000fda0001741270 */
[----:B------:R1:W2:Y:S02]  /*04c0*/  @P2 LDG.E.EL.128 R4, desc[UR6][R18.64] ;  /* 0x0000000612042981 */ /* 0x0002a4000c2e1d00 */
[----:B-1----:R-:W-:-:S04]  /*04d0*/  IMAD.IADD R19, R0, 0x1, R63 ;  /* 0x0000000100137824 */ /* 0x002fc800078e023f */
[----:B------:R-:W-:Y:S01]  /*04e0*/  IMAD.WIDE R18, R19, 0x4, R2 ;  /* 0x0000000413127825 */ /* 0x000fe200078e0202 */
[----:B--2---:R-:W-:Y:S02]  /*04f0*/  SEL R22, R7, 0xff800000, P2 ;  /* 0xff80000007167807 */ /* 0x004fe40001000000 */
[----:B------:R-:W-:Y:S02]  /*0500*/  SEL R25, R6, 0xff800000, P2 ;  /* 0xff80000006197807 */ /* 0x000fe40001000000 */
[----:B------:R-:W-:Y:S02]  /*0510*/  CS2R R6, SRZ ;  /* 0x0000000000067805 */ /* 0x000fe4000001ff00 */
[-C--:B------:R-:W-:Y:S02]  /*0520*/  FSETP.NAN.AND P4, PT, R22, R22.reuse, PT ;  /* 0x000000161600720b */ /* 0x080fe40003f88000 */
[----:B------:R-:W-:Y:S02]  /*0530*/  FSETP.GEU.AND P5, PT, R21, R22, PT ;  /* 0x000000161500720b */ /* 0x000fe40003fae000 */
[----:B------:R-:W-:-:S02]  /*0540*/  SEL R23, R5, 0xff800000, P2 ;  /* 0xff80000005177807 */ /* 0x000fc40001000000 */
[----:B------:R-:W-:-:S07]  /*0550*/  P2R R39, PR, RZ, 0x20 ;  /* 0x00000020ff277803 */ /* 0x000fce0000000000 */
[----:B------:R-:W-:Y:S02]  /*0560*/  @!P4 SEL R22, R22, R21, !P5 ;  /* 0x000000151616c207 */ /* 0x000fe40006800000 */
[----:B------:R-:W-:Y:S02]  /*0570*/  SEL R21, R4, 0xff800000, P2 ;  /* 0xff80000004157807 */ /* 0x000fe40001000000 */
[----:B------:R-:W-:Y:S02]  /*0580*/  CS2R R4, SRZ ;  /* 0x0000000000047805 */ /* 0x000fe4000001ff00 */
[-C--:B------:R-:W-:Y:S02]  /*0590*/  FSETP.NAN.AND P4, PT, R25, R25.reuse, PT ;  /* 0x000000191900720b */ /* 0x080fe40003f88000 */
[----:B------:R-:W-:Y:S02]  /*05a0*/  FSETP.GEU.AND P5, PT, R20, R25, PT ;  /* 0x000000191400720b */ /* 0x000fe40003fae000 */
[----:B------:R1:W2:Y:S02]  /*05b0*/  @P3 LDG.E.EL.128 R4, desc[UR6][R18.64] ;  /* 0x0000000612043981 */ /* 0x0002a4000c2e1d00 */
[----:B------:R-:W-:-:S07]  /*05c0*/  P2R R34, PR, RZ, 0x20 ;  /* 0x00000020ff227803 */ /* 0x000fce0000000000 */
[----:B------:R-:W-:Y:S02]  /*05d0*/  @!P4 SEL R25, R25, R20, !P5 ;  /* 0x000000141919c207 */ /* 0x000fe40006800000 */
[-C--:B------:R-:W-:Y:S02]  /*05e0*/  FSETP.NAN.AND P4, PT, R23, R23.reuse, PT ;  /* 0x000000171700720b */ /* 0x080fe40003f88000 */
[----:B------:R-:W-:-:S04]  /*05f0*/  FSETP.GEU.AND P5, PT, R16, R23, PT ;  /* 0x000000171000720b */ /* 0x000fc80003fae000 */
[----:B------:R-:W-:-:S07]  /*0600*/  P2R R41, PR, RZ, 0x20 ;  /* 0x00000020ff297803 */ /* 0x000fce0000000000 */
[----:B------:R-:W-:Y:S02]  /*0610*/  @!P4 SEL R23, R23, R16, !P5 ;  /* 0x000000101717c207 */ /* 0x000fe40006800000 */
[-C--:B------:R-:W-:Y:S02]  /*0620*/  FSETP.NAN.AND P4, PT, R21, R21.reuse, PT ;  /* 0x000000151500720b */ /* 0x080fe40003f88000 */
[----:B------:R-:W-:-:S04]  /*0630*/  FSETP.GEU.AND P5, PT, R10, R21, PT ;  /* 0x000000150a00720b */ /* 0x000fc80003fae000 */
[----:B------:R-:W-:-:S07]  /*0640*/  P2R R40, PR, RZ, 0x20 ;  /* 0x00000020ff287803 */ /* 0x000fce0000000000 */
[----:B------:R-:W-:Y:S01]  /*0650*/  @!P4 SEL R21, R21, R10, !P5 ;  /* 0x0000000a1515c207 */ /* 0x000fe20006800000 */
[----:B-1----:R-:W-:-:S04]  /*0660*/  IMAD.IADD R19, R0, 0x1, R61 ;  /* 0x0000000100137824 */ /* 0x002fc800078e023d */
[----:B------:R-:W-:Y:S01]  /*0670*/  IMAD.WIDE R18, R19, 0x4, R2 ;  /* 0x0000000413127825 */ /* 0x000fe200078e0202 */
[----:B--2---:R-:W-:-:S04]  /*0680*/  SEL R10, R4, 0xff800000, P3 ;  /* 0xff800000040a7807 */ /* 0x004fc80001800000 */
[-C--:B------:R-:W-:Y:S02]  /*0690*/  FSETP.NAN.AND P4, PT, R10, R10.reuse, PT ;  /* 0x0000000a0a00720b */ /* 0x080fe40003f88000 */
[----:B------:R-:W-:Y:S02]  /*06a0*/  FSETP.GEU.AND P5, PT, R21, R10, PT ;  /* 0x0000000a1500720b */ /* 0x000fe40003fae000 */
[----:B------:R-:W-:Y:S02]  /*06b0*/  SEL R16, R5, 0xff800000, P3 ;  /* 0xff80000005107807 */ /* 0x000fe40001800000 */
[----:B------:R-:W-:Y:S02]  /*06c0*/  CS2R R4, SRZ ;  /* 0x0000000000047805 */ /* 0x000fe4000001ff00 */
[----:B------:R-:W-:-:S05]  /*06d0*/  SEL R20, R6, 0xff800000, P3 ;  /* 0xff80000006147807 */ /* 0x000fca0001800000 */
[----:B------:R-:W-:Y:S02]  /*06e0*/  @!P4 SEL R10, R10, R21, !P5 ;  /* 0x000000150a0ac207 */ /* 0x000fe40006800000 */
[----:B------:R-:W-:Y:S02]  /*06f0*/  SEL R21, R7, 0xff800000, P3 ;  /* 0xff80000007157807 */ /* 0x000fe40001800000 */
[----:B------:R-:W-:-:S06]  /*0700*/  CS2R R6, SRZ ;  /* 0x0000000000067805 */ /* 0x000fcc000001ff00 */
[----:B------:R1:W2:Y:S01]  /*0710*/  @P3 LDG.E.EL.128 R4, desc[UR6][R18.64] ;  /* 0x0000000612043981 */ /* 0x0002a2000c2e1d00 */
[-C--:B------:R-:W-:Y:S02]  /*0720*/  FSETP.NAN.AND P4, PT, R16, R16.reuse, PT ;  /* 0x000000101000720b */ /* 0x080fe40003f88000 */
[----:B------:R-:W-:Y:S02]  /*0730*/  P2R R26, PR, RZ, 0x20 ;  /* 0x00000020ff1a7803 */ /* 0x000fe40000000000 */
[----:B------:R-:W-:-:S09]  /*0740*/  FSETP.GEU.AND P5, PT, R23, R16, PT ;  /* 0x000000101700720b */ /* 0x000fd20003fae000 */
[----:B------:R-:W-:Y:S02]  /*0750*/  @!P4 SEL R16, R16, R23, !P5 ;  /* 0x000000171010c207 */ /* 0x000fe40006800000 */
        /* <DEDUP_REMOVED lines=8> */
[----:B------:R-:W-:Y:S01]  /*07e0*/  P2R R29, PR, RZ, 0x20 ;  /* 0x00000020ff1d7803 */ /* 0x000fe20000000000 */
        /* <DEDUP_REMOVED lines=11> */
[----:B------:R-:W2:Y:S01]  /*08a0*/  @P2 LDG.E.EL.128 R4, desc[UR6][R18.64] ;  /* 0x0000000612042981 */ /* 0x000ea2000c2e1d00 */
[-C--:B------:R-:W-:Y:S02]  /*08b0*/  FSETP.NAN.AND P4, PT, R25, R25.reuse, PT ;  /* 0x000000191900720b */ /* 0x080fe40003f88000 */
[----:B------:R-:W-:Y:S02]  /*08c0*/  P2R R30, PR, RZ, 0x20 ;  /* 0x00000020ff1e7803 */ /* 0x000fe40000000000 */
[----:B------:R-:W-:-:S09]  /*08d0*/  FSETP.GEU.AND P5, PT, R20, R25, PT ;  /* 0x000000191400720b */ /* 0x000fd20003fae000 */
[----:B------:R-:W-:Y:S02]  /*08e0*/  @!P4 SEL R25, R25, R20, !P5 ;  /* 0x000000141919c207 */ /* 0x000fe40006800000 */
[-C--:B------:R-:W-:Y:S02]  /*08f0*/  FSETP.NAN.AND P4, PT, R23, R23.reuse, PT ;  /* 0x000000171700720b */ /* 0x080fe40003f88000 */
[----:B------:R-:W-:Y:S02]  /*0900*/  P2R R31, PR, RZ, 0x20 ;  /* 0x00000020ff1f7803 */ /* 0x000fe40000000000 */
[----:B------:R-:W-:-:S09]  /*0910*/  FSETP.GEU.AND P5, PT, R16, R23, PT ;  /* 0x000000171000720b */ /* 0x000fd20003fae000 */
[----:B------:R-:W-:Y:S01]  /*0920*/  @!P4 SEL R23, R23, R16, !P5 ;  /* 0x000000101717c207 */ /* 0x000fe20006800000 */
[----:B------:R-:W-:Y:S01]  /*0930*/  VIADD R16, R11, 0x1 ;  /* 0x000000010b107836 */ /* 0x000fe20000000000 */
[-C--:B------:R-:W-:Y:S01]  /*0940*/  FSETP.NAN.AND P4, PT, R21, R21.reuse, PT ;  /* 0x000000151500720b */ /* 0x080fe20003f88000 */
[----:B------:R-:W-:Y:S01]  /*0950*/  VIADD R57, R17, 0x1400 ;  /* 0x0000140011397836 */ /* 0x000fe20000000000 */
[----:B------:R-:W-:Y:S02]  /*0960*/  P2R R32, PR, RZ, 0x20 ;  /* 0x00000020ff207803 */ /* 0x000fe40000000000 */
[----:B------:R-:W-:Y:S01]  /*0970*/  FSETP.GEU.AND P5, PT, R10, R21, PT ;  /* 0x000000150a00720b */ /* 0x000fe20003fae000 */
[----:B------:R-:W-:-:S08]  /*0980*/  IMAD.IADD R11, R0, 0x1, R57 ;  /* 0x00000001000b7824 */ /* 0x000fd000078e0239 */
[----:B------:R-:W-:Y:S01]  /*0990*/  @!P4 SEL R21, R21, R10, !P5 ;  /* 0x0000000a1515c207 */ /* 0x000fe20006800000 */
[----:B------:R-:W-:Y:S01]  /*09a0*/  IMAD.WIDE R10, R11, 0x4, R2 ;  /* 0x000000040b0a7825 */ /* 0x000fe200078e0202 */
[----:B--2---:R-:W-:Y:S02]  /*09b0*/  SEL R24, R5, 0xff800000, P2 ;  /* 0xff80000005187807 */ /* 0x004fe40001000000 */
[----:B------:R-:W-:Y:S02]  /*09c0*/  SEL R5, RZ, 0x1, P1 ;  /* 0x00000001ff057807 */ /* 0x000fe40000800000 */
[----:B------:R-:W-:Y:S02]  /*09d0*/  ISETP.GE.AND P1, PT, R13, 0x40, PT ;  /* 0x000000400d00780c */ /* 0x000fe40003f26270 */
[----:B------:R-:W-:Y:S02]  /*09e0*/  SEL R20, R4, 0xff800000, P2 ;  /* 0xff80000004147807 */ /* 0x000fe40001000000 */
[----:B------:R-:W-:-:S02]  /*09f0*/  SEL R4, RZ, 0x1fffe, P1 ;  /* 0x0001fffeff047807 */ /* 0x000fc40000800000 */
[----:B------:R-:W-:Y:S02]  /*0a00*/  ISETP.GT.AND P1, PT, R8, -0x1, PT ;  /* 0xffffffff0800780c */ /* 0x000fe40003f24270 */
[----:B------:R-:W-:Y:S01]  /*0a10*/  SEL R48, R6, 0xff800000, P2 ;  /* 0xff80000006307807 */ /* 0x000fe20001000000 */
[----:B------:R-:W-:Y:S01]  /*0a20*/  IMAD.IADD R4, R4, 0x1, R5 ;  /* 0x0000000104047824 */ /* 0x000fe200078e0205 */
[----:B------:R-:W-:Y:S02]  /*0a30*/  SEL R6, RZ, 0x7fff8, !P1 ;  /* 0x0007fff8ff067807 */ /* 0x000fe40004800000 */
[----:B------:R-:W-:Y:S02]  /*0a40*/  ISETP.GE.U32.AND P1, PT, R16, 0x4, PT ;  /* 0x000000041000780c */ /* 0x000fe40003f26070 */
[----:B------:R-:W-:Y:S02]  /*0a50*/  SEL R19, R7, 0xff800000, P2 ;  /* 0xff80000007137807 */ /* 0x000fe40001000000 */
[----:B------:R-:W-:-:S02]  /*0a60*/  SEL R7, RZ, 0x4, P1 ;  /* 0x00000004ff077807 */ /* 0x000fc40000800000 */
[----:B------:R-:W-:-:S04]  /*0a70*/  LOP3.LUT R4, R4, 0x3, RZ, 0xc0, !PT ;  /* 0x0000000304047812 */ /* 0x000fc800078ec0ff */
[----:B------:R-:W-:-:S04]  /*0a80*/  IADD3 R6, R4, R6, R7 ;  /* 0x0000000604067210 */ /* 0x000fc80007ffe007 */
[----:B------:R-:W-:-:S04]  /*0a90*/  LOP3.LUT R8, R6, 0xf, RZ, 0xc0, !PT ;  /* 0x0000000f06087812 */ /* 0x000fc800078ec0ff */
[----:B------:R-:W-:Y:S02]  /*0aa0*/  ISETP.NE.AND P1, PT, R8, 0xf, PT ;  /* 0x0000000f0800780c */ /* 0x000fe40003f25270 */
[----:B------:R-:W-:Y:S02]  /*0ab0*/  CS2R R4, SRZ ;  /* 0x0000000000047805 */ /* 0x000fe4000001ff00 */
[----:B------:R-:W-:-:S09]  /*0ac0*/  CS2R R6, SRZ ;  /* 0x0000000000067805 */ /* 0x000fd2000001ff00 */
[----:B------:R1:W2:Y:S01]  /*0ad0*/  @!P1 LDG.E.EL.128 R4, desc[UR6][R10.64] ;  /* 0x000000060a049981 */ /* 0x0002a2000c2e1d00 */
        /* <DEDUP_REMOVED lines=17> */
[----:B------:R-:W-:-:S03]  /*0bf0*/  P2R R45, PR, RZ, 0x20 ;  /* 0x00000020ff2d7803 */ /* 0x000fc60000000000 */
[----:B-1----:R-:W-:-:S04]  /*0c00*/  IMAD.IADD R11, R0, 0x1, R55 ;  /* 0x00000001000b7824 */ /* 0x002fc800078e0237 */
[----:B------:R-:W-:Y:S01]  /*0c10*/  IMAD.WIDE R10, R11, 0x4, R2 ;  /* 0x000000040b0a7825 */ /* 0x000fe200078e0202 */
[----:B--2---:R-:W-:-:S04]  /*0c20*/  SEL R18, R7, 0xff800000, !P1 ;  /* 0xff80000007127807 */ /* 0x004fc80004800000 */
[-C--:B------:R-:W-:Y:S02]  /*0c30*/  FSETP.NAN.AND P4, PT, R18, R18.reuse, PT ;  /* 0x000000121200720b */ /* 0x080fe40003f88000 */
[----:B------:R-:W-:Y:S02]  /*0c40*/  FSETP.GEU.AND P5, PT, R19, R18, PT ;  /* 0x000000121300720b */ /* 0x000fe40003fae000 */
[----:B------:R-:W-:Y:S02]  /*0c50*/  SEL R21, R6, 0xff800000, !P1 ;  /* 0xff80000006157807 */ /* 0x000fe40004800000 */
[----:B------:R-:W-:Y:S02]  /*0c60*/  CS2R R6, SRZ ;  /* 0x0000000000067805 */ /* 0x000fe4000001ff00 */
[----:B------:R-:W-:-:S05]  /*0c70*/  SEL R8, R4, 0xff800000, !P1 ;  /* 0xff80000004087807 */ /* 0x000fca0004800000 */
[----:B------:R-:W-:Y:S02]  /*0c80*/  @!P4 SEL R18, R18, R19, !P5 ;  /* 0x000000131212c207 */ /* 0x000fe40006800000 */
[----:B------:R-:W-:Y:S02]  /*0c90*/  SEL R19, R5, 0xff800000, !P1 ;  /* 0xff80000005137807 */ /* 0x000fe40004800000 */
[----:B------:R-:W-:-:S06]  /*0ca0*/  CS2R R4, SRZ ;  /* 0x0000000000047805 */ /* 0x000fcc000001ff00 */
        /* <DEDUP_REMOVED lines=13> */
[----:B------:R-:W-:Y:S02]  /*0d80*/  P2R R49, PR, RZ, 0x20 ;  /* 0x00000020ff317803 */ /* 0x000fe40000000000 */
[----:B-1----:R-:W-:Y:S02]  /*0d90*/  CS2R R10, SRZ ;  /* 0x00000000000a7805 */ /* 0x002fe4000001ff00 */
[----:B--2---:R-:W-:-:S04]  /*0da0*/  SEL R23, R4, 0xff800000, !P1 ;  /* 0xff80000004177807 */ /* 0x004fc80004800000 */
[-C--:B------:R-:W-:Y:S02]  /*0db0*/  FSETP.NAN.AND P4, PT, R23, R23.reuse, PT ;  /* 0x000000171700720b */ /* 0x080fe40003f88000 */
[----:B------:R-:W-:Y:S02]  /*0dc0*/  FSETP.GEU.AND P5, PT, R8, R23, PT ;  /* 0x000000170800720b */ /* 0x000fe40003fae000 */
[----:B------:R-:W-:-:S09]  /*0dd0*/  SEL R22, R5, 0xff800000, !P1 ;  /* 0xff80000005167807 */ /* 0x000fd20004800000 */
[----:B------:R-:W-:Y:S02]  /*0de0*/  @!P4 SEL R23, R23, R8, !P5 ;  /* 0x000000081717c207 */ /* 0x000fe40006800000 */
[-C--:B------:R-:W-:Y:S02]  /*0df0*/  FSETP.NAN.AND P4, PT, R22, R22.reuse, PT ;  /* 0x000000161600720b */ /* 0x080fe40003f88000 */
[----:B------:R-:W-:Y:S02]  /*0e00*/  P2R R50, PR, RZ, 0x20 ;  /* 0x00000020ff327803 */ /* 0x000fe40000000000 */
[----:B------:R-:W-:Y:S02]  /*0e10*/  FSETP.GEU.AND P5, PT, R19, R22, PT ;  /* 0x000000161300720b */ /* 0x000fe40003fae000 */
[----:B------:R-:W-:-:S07]  /*0e20*/  SEL R24, R6, 0xff800000, !P1 ;  /* 0xff80000006187807 */ /* 0x000fce0004800000 */
[----:B------:R-:W-:Y:S02]  /*0e30*/  @!P4 SEL R22, R22, R19, !P5 ;  /* 0x000000131616c207 */ /* 0x000fe40006800000 */
[-C--:B------:R-:W-:Y:S02]  /*0e40*/  FSETP.NAN.AND P4, PT, R24, R24.reuse, PT ;  /* 0x000000181800720b */ /* 0x080fe40003f88000 */
[----:B------:R-:W-:Y:S02]  /*0e50*/  P2R R51, PR, RZ, 0x20 ;  /* 0x00000020ff337803 */ /* 0x000fe40000000000 */
[----:B------:R-:W-:Y:S02]  /*0e60*/  FSETP.GEU.AND P5, PT, R21, R24, PT ;  /* 0x000000181500720b */ /* 0x000fe40003fae000 */
[----:B------:R-:W-:-:S07]  /*0e70*/  SEL R25, R7, 0xff800000, !P1 ;  /* 0xff80000007197807 */ /* 0x000fce0004800000 */
[----:B------:R-:W-:Y:S02]  /*0e80*/  @!P4 SEL R24, R24, R21, !P5 ;  /* 0x000000151818c207 */ /* 0x000fe40006800000 */
[-C--:B------:R-:W-:Y:S02]  /*0e90*/  FSETP.NAN.AND P4, PT, R25, R25.reuse, PT ;  /* 0x000000191900720b */ /* 0x080fe40003f88000 */
[----:B------:R-:W-:Y:S01]  /*0ea0*/  P2R R52, PR, RZ, 0x20 ;  /* 0x00000020ff347803 */ /* 0x000fe20000000000 */
[----:B------:R-:W-:Y:S01]  /*0eb0*/  IMAD.IADD R19, R54, 0x1, R17 ;  /* 0x0000000136137824 */ /* 0x000fe200078e0211 */
[----:B------:R-:W-:Y:S01]  /*0ec0*/  FSETP.GEU.AND P5, PT, R18, R25, PT ;  /* 0x000000191200720b */ /* 0x000fe20003fae000 */
[----:B------:R-:W-:Y:S01]  /*0ed0*/  IMAD.IADD R21, R54, 0x1, R9 ;  /* 0x0000000136157824 */ /* 0x000fe200078e0209 */
[----:B------:R-:W-:Y:S02]  /*0ee0*/  CS2R R4, SRZ ;  /* 0x0000000000047805 */ /* 0x000fe4000001ff00 */
[----:B------:R-:W-:-:S02]  /*0ef0*/  CS2R R6, SRZ ;  /* 0x0000000000067805 */ /* 0x000fc4000001ff00 */
[----:B------:R-:W-:Y:S01]  /*0f00*/  CS2R R8, SRZ ;  /* 0x0000000000087805 */ /* 0x000fe2000001ff00 */
[--C-:B------:R-:W-:Y:S02]  /*0f10*/  IMAD.WIDE R20, R21, 0x4, R2.reuse ;  /* 0x0000000415147825 */ /* 0x100fe400078e0202 */
[----:B------:R-:W-:Y:S02]  /*0f20*/  @!P4 SEL R25, R25, R18, !P5 ;  /* 0x000000121919c207 */ /* 0x000fe40006800000 */
[----:B------:R-:W-:Y:S01]  /*0f30*/  IMAD.WIDE R18, R19, 0x4, R2 ;  /* 0x0000000413127825 */ /* 0x000fe200078e0202 */
[----:B------:R-:W2:Y:S04]  /*0f40*/  @P3 LDG.E.EL.128 R8, desc[UR6][R20.64] ;  /* 0x0000000614083981 */ /* 0x000ea8000c2e1d00 */
[----:B------:R-:W3:Y:S01]  /*0f50*/  @P3 LDG.E.EL.128 R4, desc[UR6][R18.64] ;  /* 0x0000000612043981 */ /* 0x000ee2000c2e1d00 */
[----:B------:R-:W-:-:S02]  /*0f60*/  P2R R53, PR, RZ, 0x20 ;  /* 0x00000020ff357803 */ /* 0x000fc40000000000 */
[----:B--2---:R-:W-:Y:S02]  /*0f70*/  SEL R64, R8, 0xff800000, P3 ;  /* 0xff80000008407807 */ /* 0x004fe40001800000 */
[----:B---3--:R-:W-:-:S04]  /*0f80*/  SEL R67, R4, 0xff800000, P3 ;  /* 0xff80000004437807 */ /* 0x008fc80001800000 */
[C---:B------:R-:W-:Y:S02]  /*0f90*/  FSETP.GT.AND P5, PT, R64.reuse, R67, PT ;  /* 0x000000434000720b */ /* 0x040fe40003fa4000 */
[----:B------:R-:W-:Y:S02]  /*0fa0*/  FSETP.NAN.AND P4, PT, R64, R64, PT ;  /* 0x000000404000720b */ /* 0x000fe40003f88000 */
[----:B------:R-:W-:Y:S02]  /*0fb0*/  SEL R5, R5, 0xff800000, P3 ;  /* 0xff80000005057807 */ /* 0x000fe40001800000 */
[----:B------:R-:W-:Y:S02]  /*0fc0*/  SEL R62, R9, 0xff800000, P3 ;  /* 0xff800000093e7807 */ /* 0x000fe40001800000 */
[----:B------:R-:W-:-:S05]  /*0fd0*/  P2R R18, PR, RZ, 0x20 ;  /* 0x00000020ff127803 */ /* 0x000fca0000000000 */
[----:B------:R-:W-:Y:S02]  /*0fe0*/  @!P5 SEL R64, R64, R67, P4 ;  /* 0x000000434040d207 */ /* 0x000fe40002000000 */
[C---:B------:R-:W-:Y:S02]  /*0ff0*/  FSETP.GT.AND P5, PT, R62.reuse, R5, PT ;  /* 0x000000053e00720b */ /* 0x040fe40003fa4000 */
[----:B------:R-:W-:Y:S02]  /*1000*/  FSETP.NAN.AND P4, PT, R62, R62, PT ;  /* 0x0000003e3e00720b */ /* 0x000fe40003f88000 */
[----:B------:R-:W-:Y:S02]  /*1010*/  SEL R20, R10, 0xff800000, P3 ;  /* 0xff8000000a147807 */ /* 0x000fe40001800000 */
[----:B------:R-:W-:-:S07]  /*1020*/  P2R R19, PR, RZ, 0x20 ;  /* 0x00000020ff137803 */ /* 0x000fce0000000000 */
[----:B------:R-:W-:Y:S02]  /*1030*/  @!P5 SEL R62, R62, R5, P4 ;  /* 0x000000053e3ed207 */ /* 0x000fe40002000000 */
[----:B------:R-:W-:-:S04]  /*1040*/  SEL R5, R6, 0xff800000, P3 ;  /* 0xff80000006057807 */ /* 0x000fc80001800000 */
[C---:B------:R-:W-:Y:S02]  /*1050*/  FSETP.GT.AND P5, PT, R20.reuse, R5, PT ;  /* 0x000000051400720b */ /* 0x040fe40003fa4000 */
[----:B------:R-:W-:Y:S02]  /*1060*/  FSETP.NAN.AND P4, PT, R20, R20, PT ;  /* 0x000000141400720b */ /* 0x000fe40003f88000 */
[----:B------:R-:W-:Y:S02]  /*1070*/  SEL R4, R7, 0xff800000, P3 ;  /* 0xff80000007047807 */ /* 0x000fe40001800000 */
[----:B------:R-:W-:Y:S02]  /*1080*/  SEL R21, R11, 0xff800000, P3 ;  /* 0xff8000000b157807 */ /* 0x000fe40001800000 */
[----:B------:R-:W-:-:S05]  /*1090*/  P2R R10, PR, RZ, 0x20 ;  /* 0x00000020ff0a7803 */ /* 0x000fca0000000000 */
[----:B------:R-:W-:Y:S02]  /*10a0*/  @!P5 SEL R20, R20, R5, P4 ;  /* 0x000000051414d207 */ /* 0x000fe40002000000 */
[C---:B------:R-:W-:Y:S02]  /*10b0*/  FSETP.GT.AND P5, PT, R21.reuse, R4, PT ;  /* 0x000000041500720b */ /* 0x040fe40003fa4000 */
[----:B------:R-:W-:Y:S01]  /*10c0*/  FSETP.NAN.AND P4, PT, R21, R21, PT ;  /* 0x000000151500720b */ /* 0x000fe20003f88000 */
[----:B------:R-:W-:Y:S01]  /*10d0*/  IMAD.IADD R9, R54, 0x1, R65 ;  /* 0x0000000136097824 */ /* 0x000fe200078e0241 */
[----:B------:R-:W-:-:S03]  /*10e0*/  CS2R R6, SRZ ;  /* 0x0000000000067805 */ /* 0x000fc6000001ff00 */
[----:B------:R-:W-:-:S06]  /*10f0*/  IMAD.WIDE R8, R9, 0x4, R2 ;  /* 0x0000000409087825 */ /* 0x000fcc00078e0202 */
[----:B------:R-:W-:Y:S02]  /*1100*/  @!P5 SEL R21, R21, R4, P4 ;  /* 0x000000041515d207 */ /* 0x000fe40002000000 */
[----:B------:R-:W-:-:S06]  /*1110*/  CS2R R4, SRZ ;  /* 0x0000000000047805 */ /* 0x000fcc000001ff00 */
[----:B------:R1:W2:Y:S01]  /*1120*/  @P2 LDG.E.EL.128 R4, desc[UR6][R8.64] ;  /* 0x0000000608042981 */ /* 0x0002a2000c2e1d00 */
        /* <DEDUP_REMOVED lines=37> */
[----:B------:R1:W2:Y:S02]  /*1380*/  @P3 LDG.E.EL.128 R4, desc[UR6][R8.64] ;  /* 0x0000000608043981 */ /* 0x0002a4000c2e1d00 */
[----:B-1----:R-:W-:-:S04]  /*1390*/  IMAD.IADD R9, R54, 0x1, R59 ;  /* 0x0000000136097824 */ /* 0x002fc800078e023b */
[----:B------:R-:W-:Y:S01]  /*13a0*/  IMAD.WIDE R8, R9, 0x4, R2 ;  /* 0x0000000409087825 */ /* 0x000fe200078e0202 */
        /* <DEDUP_REMOVED lines=10> */
[----:B------:R-:W-:Y:S02]  /*1450*/  FSETP.GEU.AND P5, PT, R68, R21, PT ;  /* 0x000000154400720b */ /* 0x000fe40003fae000 */
[----:B--2---:R-:W-:Y:S02]  /*1460*/  SEL R74, R7, 0xff800000, P3 ;  /* 0xff800000074a7807 */ /* 0x004fe40001800000 */
[----:B------:R-:W-:-:S02]  /*1470*/  SEL R71, R4, 0xff800000, P3 ;  /* 0xff80000004477807 */ /* 0x000fc40001800000 */
[----:B------:R-:W-:Y:S02]  /*1480*/  SEL R73, R5, 0xff800000, P3 ;  /* 0xff80000005497807 */ /* 0x000fe40001800000 */
[----:B------:R-:W-:Y:S02]  /*1490*/  CS2R R4, SRZ ;  /* 0x0000000000047805 */ /* 0x000fe4000001ff00 */
[----:B------:R-:W-:Y:S02]  /*14a0*/  SEL R75, R6, 0xff800000, P3 ;  /* 0xff800000064b7807 */ /* 0x000fe40001800000 */
[----:B------:R-:W-:-:S06]  /*14b0*/  CS2R R6, SRZ ;  /* 0x0000000000067805 */ /* 0x000fcc000001ff00 */
[----:B------:R1:W2:Y:S01]  /*14c0*/  @P2 LDG.E.EL.128 R4, desc[UR6][R8.64] ;  /* 0x0000000608042981 */ /* 0x0002a2000c2e1d00 */
[----:B------:R-:W-:Y:S02]  /*14d0*/  FSETP.NAN.AND P3, PT, R74, R74, PT ;  /* 0x0000004a4a00720b */ /* 0x000fe40003f68000 */
[----:B------:R-:W-:Y:S02]  /*14e0*/  @!P4 SEL R21, R21, R68, !P5 ;  /* 0x000000441515c207 */ /* 0x000fe40006800000 */
[----:B------:R-:W-:Y:S02]  /*14f0*/  P2R R63, PR, RZ, 0x20 ;  /* 0x00000020ff3f7803 */ /* 0x000fe40000000000 */
[----:B------:R-:W-:-:S07]  /*1500*/  FSETP.GEU.AND P5, PT, R21, R74, PT ;  /* 0x0000004a1500720b */ /* 0x000fce0003fae000 */
[----:B------:R-:W-:Y:S02]  /*1510*/  @!P3 SEL R74, R74, R21, !P5 ;  /* 0x000000154a4ab207 */ /* 0x000fe40006800000 */
[-C--:B------:R-:W-:Y:S02]  /*1520*/  FSETP.NAN.AND P3, PT, R75, R75.reuse, PT ;  /* 0x0000004b4b00720b */ /* 0x080fe40003f68000 */
[----:B------:R-:W-:-:S11]  /*1530*/  FSETP.GEU.AND P4, PT, R72, R75, PT ;  /* 0x0000004b4800720b */ /* 0x000fd60003f8e000 */
        /* <DEDUP_REMOVED lines=9> */
[----:B------:R-:W-:-:S05]  /*15d0*/  LOP3.LUT R20, R0, 0x4, RZ, 0xfc, !PT ;  /* 0x0000000400147812 */ /* 0x000fca00078efcff */
[----:B-1----:R-:W-:-:S04]  /*15e0*/  IMAD.IADD R9, R20, 0x1, R57 ;  /* 0x0000000114097824 */ /* 0x002fc800078e0239 */
[----:B------:R-:W-:Y:S01]  /*15f0*/  IMAD.WIDE R8, R9, 0x4, R2 ;  /* 0x0000000409087825 */ /* 0x000fe200078e0202 */
[----:B--2---:R-:W-:Y:S02]  /*1600*/  SEL R54, R4, 0xff800000, P2 ;  /* 0xff80000004367807 */ /* 0x004fe40001000000 */
[----:B------:R-:W-:Y:S02]  /*1610*/  SEL R78, R5, 0xff800000, P2 ;  /* 0xff800000054e7807 */ /* 0x000fe40001000000 */
[----:B------:R-:W-:Y:S02]  /*1620*/  CS2R R4, SRZ ;  /* 0x0000000000047805 */ /* 0x000fe4000001ff00 */
[----:B------:R-:W-:Y:S02]  /*1630*/  SEL R76, R6, 0xff800000, P2 ;  /* 0xff800000064c7807 */ /* 0x000fe40001000000 */
[----:B------:R-:W-:Y:S02]  /*1640*/  SEL R21, R7, 0xff800000, P2 ;  /* 0xff80000007157807 */ /* 0x000fe40001000000 */
[----:B------:R-:W-:-:S06]  /*1650*/  CS2R R6, SRZ ;  /* 0x0000000000067805 */ /* 0x000fcc000001ff00 */
[----:B------:R1:W2:Y:S01]  /*1660*/  @!P1 LDG.E.EL.128 R4, desc[UR6][R8.64] ;  /* 0x0000000608049981 */ /* 0x0002a2000c2e1d00 */
[-C--:B------:R-:W-:Y:S02]  /*1670*/  FSETP.NAN.AND P2, PT, R54, R54.reuse, PT ;  /* 0x000000363600720b */ /* 0x080fe40003f48000 */
[----:B------:R-:W-:Y:S02]  /*1680*/  P2R R69, PR, RZ, 0x10 ;  /* 0x00000010ff457803 */ /* 0x000fe40000000000 */
[----:B------:R-:W-:-:S09]  /*1690*/  FSETP.GEU.AND P4, PT, R71, R54, PT ;  /* 0x000000364700720b */ /* 0x000fd20003f8e000 */
[----:B------:R-:W-:Y:S02]  /*16a0*/  @!P2 SEL R54, R54, R71, !P4 ;  /* 0x000000473636a207 */ /* 0x000fe40006000000 */
[-C--:B------:R-:W-:Y:S02]  /*16b0*/  FSETP.NAN.AND P2, PT, R78, R78.reuse, PT ;  /* 0x0000004e4e00720b */ /* 0x080fe40003f48000 */
[----:B------:R-:W-:Y:S01]  /*16c0*/  FSETP.GEU.AND P3, PT, R73, R78, PT ;  /* 0x0000004e4900720b */ /* 0x000fe20003f6e000 */
[----:B-1----:R-:W-:-:S04]  /*16d0*/  IMAD.IADD R9, R20, 0x1, R55 ;  /* 0x0000000114097824 */ /* 0x002fc800078e0237 */
[----:B------:R-:W-:-:S06]  /*16e0*/  IMAD.WIDE R8, R9, 0x4, R2 ;  /* 0x0000000409087825 */ /* 0x000fcc00078e0202 */
        /* <DEDUP_REMOVED lines=8> */
[----:B--2---:R-:W-:Y:S02]  /*1770*/  SEL R84, R7, 0xff800000, !P1 ;  /* 0xff80000007547807 */ /* 0x004fe40004800000 */
[----:B------:R-:W-:-:S02]  /*1780*/  SEL R82, R6, 0xff800000, !P1 ;  /* 0xff80000006527807 */ /* 0x000fc40004800000 */
[----:B------:R-:W-:Y:S02]  /*1790*/  CS2R R6, SRZ ;  /* 0x0000000000067805 */ /* 0x000fe4000001ff00 */
[----:B------:R-:W-:Y:S02]  /*17a0*/  SEL R79, R5, 0xff800000, !P1 ;  /* 0xff800000054f7807 */ /* 0x000fe40004800000 */
[----:B------:R-:W-:Y:S02]  /*17b0*/  SEL R73, R4, 0xff800000, !P1 ;  /* 0xff80000004497807 */ /* 0x000fe40004800000 */
[----:B------:R-:W-:-:S06]  /*17c0*/  CS2R R4, SRZ ;  /* 0x0000000000047805 */ /* 0x000fcc000001ff00 */
[----:B------:R-:W2:Y:S01]  /*17d0*/  @!P1 LDG.E.EL.128 R4, desc[UR6][R8.64] ;  /* 0x0000000608049981 */ /* 0x000ea2000c2e1d00 */
        /* <DEDUP_REMOVED lines=18> */
[----:B------:R-:W-:Y:S02]  /*1900*/  P2R R59, PR, RZ, 0x10 ;  /* 0x00000010ff3b7803 */ /* 0x000fe40000000000 */
[----:B--2---:R-:W-:Y:S02]  /*1910*/  SEL R21, R4, 0xff800000, !P1 ;  /* 0xff80000004157807 */ /* 0x004fe40004800000 */
[----:B------:R-:W-:Y:S02]  /*1920*/  SEL R54, R5, 0xff800000, !P1 ;  /* 0xff80000005367807 */ /* 0x000fe40004800000 */
[----:B------:R-:W-:-:S02]  /*1930*/  SEL R55, R6, 0xff800000, !P1 ;  /* 0xff80000006377807 */ /* 0x000fc40004800000 */
[----:B------:R-:W-:Y:S02]  /*1940*/  SEL R57, R7, 0xff800000, !P1 ;  /* 0xff80000007397807 */ /* 0x000fe40004800000 */
[-C--:B------:R-:W-:Y:S02]  /*1950*/  FSETP.NAN.AND P1, PT, R21, R21.reuse, PT ;  /* 0x000000151500720b */ /* 0x080fe40003f28000 */
[----:B------:R-:W-:Y:S02]  /*1960*/  FSETP.NAN.AND P3, PT, R54, R54, PT ;  /* 0x000000363600720b */ /* 0x000fe40003f68000 */
[----:B------:R-:W-:-:S09]  /*1970*/  FSETP.GEU.AND P2, PT, R73, R21, PT ;  /* 0x000000154900720b */ /* 0x000fd20003f4e000 */
[----:B------:R-:W-:Y:S02]  /*1980*/  @!P1 SEL R21, R21, R73, !P2 ;  /* 0x0000004915159207 */ /* 0x000fe40005000000 */
[----:B------:R-:W-:-:S04]  /*1990*/  FSETP.GEU.AND P1, PT, R79, R54, PT ;  /* 0x000000364f00720b */ /* 0x000fc80003f2e000 */
[----:B------:R-:W-:Y:S02]  /*19a0*/  @!P3 SEL R54, R54, R79, !P1 ;  /* 0x0000004f3636b207 */ /* 0x000fe40004800000 */
[----:B------:R-:W-:Y:S02]  /*19b0*/  FSETP.NAN.AND P3, PT, R55, R55, PT ;  /* 0x000000373700720b */ /* 0x000fe40003f68000 */
[----:B------:R-:W-:-:S04]  /*19c0*/  SHF.R.S32.HI R4, RZ, 0x1f, R13 ;  /* 0x0000001fff047819 */ /* 0x000fc8000001140d */
[----:B------:R-:W-:Y:S02]  /*19d0*/  LEA.HI R4, R4, R13, RZ, 0x2 ;  /* 0x0000000d04047211 */ /* 0x000fe400078f10ff */
[----:B------:R-:W-:Y:S02]  /*19e0*/  FSETP.GEU.AND P4, PT, R82, R55, PT ;  /* 0x000000375200720b */ /* 0x000fe40003f8e000 */
[----:B------:R-:W-:-:S03]  /*19f0*/  LOP3.LUT R4, R4, 0xfffffffc, RZ, 0xc0, !PT ;  /* 0xfffffffc04047812 */ /* 0x000fc600078ec0ff */
[----:B------:R-:W-:Y:S02]  /*1a00*/  @!P3 SEL R55, R55, R82, !P4 ;  /* 0x000000523737b207 */ /* 0x000fe40006000000 */
[----:B------:R-:W-:Y:S01]  /*1a10*/  FSETP.NAN.AND P3, PT, R57, R57, PT ;  /* 0x000000393900720b */ /* 0x000fe20003f68000 */
[----:B------:R-:W-:Y:S01]  /*1a20*/  IMAD.IADD R4, R13, 0x1, -R4 ;  /* 0x000000010d047824 */ /* 0x000fe200078e0a04 */
[----:B------:R-:W-:-:S03]  /*1a30*/  P2R R79, PR, RZ, 0x2 ;  /* 0x00000002ff4f7803 */ /* 0x000fc60000000000 */
[----:B------:R-:W-:Y:S01]  /*1a40*/  VIADD R5, R4, 0x1 ;  /* 0x0000000104057836 */ /* 0x000fe20000000000 */
[----:B------:R-:W-:-:S04]  /*1a50*/  FSETP.GEU.AND P1, PT, R84, R57, PT ;  /* 0x000000395400720b */ /* 0x000fc80003f2e000 */
[----:B------:R-:W-:Y:S01]  /*1a60*/  LOP3.LUT R16, R16, R5, RZ, 0xfc, !PT ;  /* 0x0000000510107212 */ /* 0x000fe200078efcff */
[----:B------:R-:W-:Y:S02]  /*1a70*/  VIADD R73, R17, 0x1680 ;  /* 0x0000168011497836 */ /* 0x000fe40000000000 */
[----:B------:R-:W-:Y:S02]  /*1a80*/  @!P3 SEL R57, R57, R84, !P1 ;  /* 0x000000543939b207 */ /* 0x000fe40004800000 */
[----:B------:R-:W-:Y:S01]  /*1a90*/  ISETP.LT.U32.AND P3, PT, R16, 0x4, P0 ;  /* 0x000000041000780c */ /* 0x000fe20000761070 */
[----:B------:R-:W-:Y:S01]  /*1aa0*/  IMAD.IADD R9, R0, 0x1, R73 ;  /* 0x0000000100097824 */ /* 0x000fe200078e0249 */
[----:B------:R-:W-:Y:S02]  /*1ab0*/  CS2R R4, SRZ ;  /* 0x0000000000047805 */ /* 0x000fe4000001ff00 */
[----:B------:R-:W-:Y:S01]  /*1ac0*/  CS2R R6, SRZ ;  /* 0x0000000000067805 */ /* 0x000fe2000001ff00 */
[----:B------:R-:W-:-:S08]  /*1ad0*/  IMAD.WIDE R8, R9, 0x4, R2 ;  /* 0x0000000409087825 */ /* 0x000fd000078e0202 */
[----:B------:R-:W2:Y:S01]  /*1ae0*/  @P3 LDG.E.EL.128 R4, desc[UR6][R8.64] ;  /* 0x0000000608043981 */ /* 0x000ea2000c2e1d00 */
[----:B------:R-:W-:Y:S02]  /*1af0*/  P2R R81, PR, RZ, 0x10 ;  /* 0x00000010ff517803 */ /* 0x000fe40000000000 */
[----:B------:R-:W-:Y:S01]  /*1b00*/  P2R R82, PR, RZ, 0x2 ;  /* 0x00000002ff527803 */ /* 0x000fe20000000000 */
[----:B------:R-:W-:-:S04]  /*1b10*/  IMAD.IADD R73, R20, 0x1, R73 ;  /* 0x0000000114497824 */ /* 0x000fc800078e0249 */
[----:B------:R-:W-:Y:S01]  /*1b20*/  IMAD.WIDE R2, R73, 0x4, R2 ;  /* 0x0000000449027825 */ /* 0x000fe200078e0202 */
[----:B--2---:R-:W-:-:S04]  /*1b30*/  SEL R16, R4, 0xff800000, P3 ;  /* 0xff80000004107807 */ /* 0x004fc80001800000 */
[-C--:B------:R-:W-:Y:S02]  /*1b40*/  FSETP.NAN.AND P4, PT, R16, R16.reuse, PT ;  /* 0x000000101000720b */ /* 0x080fe40003f88000 */
[----:B------:R-:W-:-:S04]  /*1b50*/  FSETP.GEU.AND P1, PT, R23, R16, PT ;  /* 0x000000101700720b */ /* 0x000fc80003f2e000 */
[----:B------:R-:W-:-:S07]  /*1b60*/  P2R R8, PR, RZ, 0x2 ;  /* 0x00000002ff087803 */ /* 0x000fce0000000000 */
[----:B------:R-:W-:Y:S02]  /*1b70*/  @!P4 SEL R16, R16, R23, !P1 ;  /* 0x000000171010c207 */ /* 0x000fe40004800000 */
[----:B------:R-:W-:-:S04]  /*1b80*/  ISETP.NE.AND P1, PT, R65, RZ, PT ;  /* 0x000000ff4100720c */ /* 0x000fc80003f25270 */
[----:B------:R-:W-:Y:S02]  /*1b90*/  P2R R65, PR, RZ, 0x2 ;  /* 0x00000002ff417803 */ /* 0x000fe40000000000 */
        /* <DEDUP_REMOVED lines=14> */
[----:B------:R-:W-:Y:S02]  /*1c80*/  ISETP.NE.AND P1, PT, R39, RZ, PT ;  /* 0x000000ff2700720c */ /* 0x000fe40003f25270 */
[----:B------:R-:W-:Y:S02]  /*1c90*/  SEL R17, R5, 0xff800000, P3 ;  /* 0xff80000005117807 */ /* 0x000fe40001800000 */
[----:B------:R-:W-:Y:S02]  /*1ca0*/  P2R R39, PR, RZ, 0x2 ;  /* 0x00000002ff277803 */ /* 0x000fe40000000000 */
[----:B------:R-:W-:Y:S02]  /*1cb0*/  ISETP.NE.AND P1, PT, R18, RZ, PT ;  /* 0x000000ff1200720c */ /* 0x000fe40003f25270 */
[----:B------:R-:W-:-:S02]  /*1cc0*/  CS2R R4, SRZ ;  /* 0x0000000000047805 */ /* 0x000fc4000001ff00 */
[----:B------:R-:W-:Y:S02]  /*1cd0*/  SEL R23, R6, 0xff800000, P3 ;  /* 0xff80000006177807 */ /* 0x000fe40001800000 */
        /* <DEDUP_REMOVED lines=9> */
[----:B------:R-:W-:Y:S02]  /*1d70*/  P2R R83, PR, RZ, 0x1 ;  /* 0x00000001ff537803 */ /* 0x000fe40000000000 */
[----:B------:R-:W-:Y:S02]  /*1d80*/  ISETP.NE.AND P1, PT, R19, RZ, PT ;  /* 0x000000ff1300720c */ /* 0x000fe40003f25270 */
[----:B------:R-:W-:-:S02]  /*1d90*/  FSETP.GEU.AND P0, PT, R24, R23, PT ;  /* 0x000000171800720b */ /* 0x000fc40003f0e000 */
[----:B------:R-:W-:Y:S02]  /*1da0*/  P2R R85, PR, RZ, 0x2 ;  /* 0x00000002ff557803 */ /* 0x000fe40000000000 */
[----:B------:R-:W-:Y:S02]  /*1db0*/  ISETP.NE.AND P1, PT, R10, RZ, PT ;  /* 0x000000ff0a00720c */ /* 0x000fe40003f25270 */
[----:B------:R-:W-:Y:S02]  /*1dc0*/  @!P4 SEL R23, R23, R24, !P0 ;  /* 0x000000181717c207 */ /* 0x000fe40004000000 */
[----:B------:R-:W-:Y:S02]  /*1dd0*/  FSETP.NAN.AND P4, PT, R18, R18, PT ;  /* 0x000000121200720b */ /* 0x000fe40003f88000 */
[----:B------:R-:W-:Y:S02]  /*1de0*/  P2R R86, PR, RZ, 0x2 ;  /* 0x00000002ff567803 */ /* 0x000fe40000000000 */
[----:B------:R-:W-:-:S02]  /*1df0*/  ISETP.NE.AND P1, PT, R11, RZ, PT ;  /* 0x000000ff0b00720c */ /* 0x000fc40003f25270 */
[----:B------:R-:W-:Y:S02]  /*1e00*/  P2R R9, PR, RZ, 0x1 ;  /* 0x00000001ff097803 */ /* 0x000fe40000000000 */
[----:B------:R-:W-:Y:S02]  /*1e10*/  P2R R11, PR, RZ, 0x2 ;  /* 0x00000002ff0b7803 */ /* 0x000fe40000000000 */
[----:B------:R-:W-:Y:S02]  /*1e20*/  ISETP.NE.AND P1, PT, R36, RZ, PT ;  /* 0x000000ff2400720c */ /* 0x000fe40003f25270 */
[----:B------:R-:W-:Y:S02]  /*1e30*/  FSETP.GEU.AND P0, PT, R25, R18, PT ;  /* 0x000000121900720b */ /* 0x000fe40003f0e000 */
[----:B------:R-:W-:Y:S02]  /*1e40*/  P2R R36, PR, RZ, 0x2 ;  /* 0x00000002ff247803 */ /* 0x000fe40000000000 */
[----:B------:R-:W-:-:S02]  /*1e50*/  @!P4 SEL R18, R18, R25, !P0 ;  /* 0x000000191212c207 */ /* 0x000fc40004000000 */
[----:B------:R-:W-:Y:S02]  /*1e60*/  ISETP.NE.AND P1, PT, R37, RZ, PT ;  /* 0x000000ff2500720c */ /* 0x000fe40003f25270 */
[----:B------:R-:W-:Y:S02]  /*1e70*/  P2R R61, PR, RZ, 0x20 ;  /* 0x00000020ff3d7803 */ /* 0x000fe40000000000 */
[----:B------:R-:W-:Y:S02]  /*1e80*/  P2R R37, PR, RZ, 0x2 ;  /* 0x00000002ff257803 */ /* 0x000fe40000000000 */
[----:B------:R-:W-:-:S04]  /*1e90*/  ISETP.NE.AND P1, PT, R38, RZ, PT ;  /* 0x000000ff2600720c */ /* 0x000fc80003f25270 */
[----:B------:R-:W-:Y:S02]  /*1ea0*/  P2R R38, PR, RZ, 0x2 ;  /* 0x00000002ff267803 */ /* 0x000fe40000000000 */
[----:B------:R-:W-:-:S04]  /*1eb0*/  ISETP.NE.AND P1, PT, R33, RZ, PT ;  /* 0x000000ff2100720c */ /* 0x000fc80003f25270 */
[----:B------:R-:W-:Y:S02]  /*1ec0*/  P2R R33, PR, RZ, 0x2 ;  /* 0x00000002ff217803 */ /* 0x000fe40000000000 */
[----:B------:R-:W-:Y:S02]  /*1ed0*/  P2R R10, PR, RZ, 0x1 ;  /* 0x00000001ff0a7803 */ /* 0x000fe40000000000 */
[----:B------:R-:W-:Y:S02]  /*1ee0*/  ISETP.NE.AND P0, PT, R64, RZ, PT ;  /* 0x000000ff4000720c */ /* 0x000fe40003f05270 */
[----:B------:R-:W-:Y:S02]  /*1ef0*/  P2R R80, PR, RZ, 0x4 ;  /* 0x00000004ff507803 */ /* 0x000fe40000000000 */
[----:B------:R-:W-:Y:S02]  /*1f00*/  ISETP.NE.AND P2, PT, R66, RZ, PT ;  /* 0x000000ff4200720c */ /* 0x000fe40003f45270 */
[----:B--2---:R-:W-:-:S02]  /*1f10*/  SEL R20, R4, 0xff800000, P3 ;  /* 0xff80000004147807 */ /* 0x004fc40001800000 */
[----:B------:R-:W-:Y:S02]  /*1f20*/  SEL R19, R5, 0xff800000, P3 ;  /* 0xff80000005137807 */ /* 0x000fe40001800000 */
[-C--:B------:R-:W-:Y:S02]  /*1f30*/  FSETP.NAN.AND P4, PT, R20, R20.reuse, PT ;  /* 0x000000141400720b */ /* 0x080fe40003f88000 */
[----:B------:R-:W-:Y:S02]  /*1f40*/  FSETP.NAN.AND P5, PT, R19, R19, PT ;  /* 0x000000131300720b */ /* 0x000fe40003fa8000 */
[----:B------:R-:W-:Y:S02]  /*1f50*/  SEL R22, R6, 0xff800000, P3 ;  /* 0xff80000006167807 */ /* 0x000fe40001800000 */
[----:B------:R-:W-:Y:S02]  /*1f60*/  SEL R24, R7, 0xff800000, P3 ;  /* 0xff80000007187807 */ /* 0x000fe40001800000 */
[----:B------:R-:W-:-:S02]  /*1f70*/  FSETP.GEU.AND P3, PT, R21, R20, PT ;  /* 0x000000141500720b */ /* 0x000fc40003f6e000 */
[----:B------:R-:W-:-:S03]  /*1f80*/  FSETP.NAN.AND P6, PT, R22, R22, PT ;  /* 0x000000161600720b */ /* 0x000fc60003fc8000 */
[----:B------:R-:W-:Y:S02]  /*1f90*/  @!P4 SEL R20, R20, R21, !P3 ;  /* 0x000000151414c207 */ /* 0x000fe40005800000 */
[----:B------:R-:W-:Y:S02]  /*1fa0*/  FSETP.GEU.AND P4, PT, R54, R19, PT ;  /* 0x000000133600720b */ /* 0x000fe40003f8e000 */
[----:B------:R-:W-:Y:S02]  /*1fb0*/  FSETP.NAN.AND P1, PT, R24, R24, PT ;  /* 0x000000181800720b */ /* 0x000fe40003f28000 */
[----:B------:R-:W-:Y:S02]  /*1fc0*/  @!P5 SEL R19, R19, R54, !P4 ;  /* 0x000000361313d207 */ /* 0x000fe40006000000 */
[----:B------:R-:W-:-:S04]  /*1fd0*/  FSETP.GEU.AND P5, PT, R55, R22, PT ;  /* 0x000000163700720b */ /* 0x000fc80003fae000 */
[----:B------:R-:W-:Y:S02]  /*1fe0*/  @!P6 SEL R22, R22, R55, !P5 ;  /* 0x000000371616e207 */ /* 0x000fe40006800000 */
[----:B------:R-:W-:-:S04]  /*1ff0*/  FSETP.GEU.AND P6, PT, R57, R24, PT ;  /* 0x000000183900720b */ /* 0x000fc80003fce000 */
[----:B------:R-:W-:Y:S02]  /*2000*/  @!P1 SEL R24, R24, R57, !P6 ;  /* 0x0000003918189207 */ /* 0x000fe40007000000 */
[----:B------:R-:W-:-:S04]  /*2010*/  ISETP.NE.AND P1, PT, R33, RZ, PT ;  /* 0x000000ff2100720c */ /* 0x000fc80003f25270 */
[----:B------:R-:W-:Y:S02]  /*2020*/  SEL R2, RZ, 0x1, !P1 ;  /* 0x00000001ff027807 */ /* 0x000fe40004800000 */
[----:B------:R-:W-:-:S04]  /*2030*/  ISETP.NE.AND P1, PT, R38, RZ, PT ;  /* 0x000000ff2600720c */ /* 0x000fc80003f25270 */
[----:B------:R-:W-:Y:S02]  /*2040*/  SEL R4, RZ, 0x1, !P1 ;  /* 0x00000001ff047807 */ /* 0x000fe40004800000 */
[----:B------:R-:W-:-:S04]  /*2050*/  ISETP.NE.AND P1, PT, R37, RZ, PT ;  /* 0x000000ff2500720c */ /* 0x000fc80003f25270 */
[----:B------:R-:W-:Y:S02]  /*2060*/  SEL R6, RZ, 0x1, !P1 ;  /* 0x00000001ff067807 */ /* 0x000fe40004800000 */
[----:B------:R-:W-:-:S04]  /*2070*/  ISETP.NE.AND P1, PT, R36, RZ, PT ;  /* 0x000000ff2400720c */ /* 0x000fc80003f25270 */
[----:B------:R-:W-:Y:S02]  /*2080*/  SEL R7, RZ, 0x1, !P1 ;  /* 0x00000001ff077807 */ /* 0x000fe40004800000 */
[----:B------:R-:W-:Y:S02]  /*2090*/  ISETP.NE.AND P1, PT, R11, RZ, PT ;  /* 0x000000ff0b00720c */ /* 0x000fe40003f25270 */
[----:B------:R-:W-:Y:S02]  /*20a0*/  P2R R21, PR, RZ, 0x10 ;  /* 0x00000010ff157803 */ /* 0x000fe40000000000 */
[----:B------:R-:W-:Y:S02]  /*20b0*/  ISETP.NE.AND P4, PT, R28, RZ, PT ;  /* 0x000000ff1c00720c */ /* 0x000fe40003f85270 */
[----:B------:R-:W-:Y:S02]  /*20c0*/  SEL R11, RZ, 0x1, !P1 ;  /* 0x00000001ff0b7807 */ /* 0x000fe40004800000 */
[----:B------:R-:W-:-:S02]  /*20d0*/  P2R R28, PR, RZ, 0x20 ;  /* 0x00000020ff1c7803 */ /* 0x000fc40000000000 */
[----:B------:R-:W-:Y:S02]  /*20e0*/  ISETP.NE.AND P1, PT, R86, RZ, PT ;  /* 0x000000ff5600720c */ /* 0x000fe40003f25270 */
[----:B------:R-:W-:Y:S02]  /*20f0*/  ISETP.NE.AND P5, PT, R27, RZ, PT ;  /* 0x000000ff1b00720c */ /* 0x000fe40003fa5270 */
[----:B------:R-:W-:Y:S02]  /*2100*/  P2R R27, PR, RZ, 0x40 ;  /* 0x00000040ff1b7803 */ /* 0x000fe40000000000 */
[----:B------:R-:W-:Y:S02]  /*2110*/  ISETP.NE.AND P6, PT, R26, RZ, PT ;  /* 0x000000ff1a00720c */ /* 0x000fe40003fc5270 */
[----:B------:R-:W-:Y:S02]  /*2120*/  SEL R26, RZ, 0x1, !P1 ;  /* 0x00000001ff1a7807 */ /* 0x000fe40004800000 */
[----:B------:R-:W-:-:S02]  /*2130*/  ISETP.NE.AND P1, PT, R85, RZ, PT ;  /* 0x000000ff5500720c */ /* 0x000fc40003f25270 */
[----:B------:R-:W-:Y:S02]  /*2140*/  P2R R25, PR, RZ, 0x8 ;  /* 0x00000008ff197803 */ /* 0x000fe40000000000 */
[----:B------:R-:W-:Y:S02]  /*2150*/  ISETP.NE.AND P3, PT, R29, RZ, PT ;  /* 0x000000ff1d00720c */ /* 0x000fe40003f65270 */
[----:B------:R-:W-:Y:S02]  /*2160*/  SEL R29, RZ, 0x1, !P1 ;  /* 0x00000001ff1d7807 */ /* 0x000fe40004800000 */
[----:B------:R-:W-:-:S04]  /*2170*/  ISETP.NE.AND P1, PT, R84, RZ, PT ;  /* 0x000000ff5400720c */ /* 0x000fc80003f25270 */
[----:B------:R-:W-:Y:S02]  /*2180*/  SEL R33, RZ, 0x1, !P1 ;  /* 0x00000001ff217807 */ /* 0x000fe40004800000 */
[----:B------:R-:W-:-:S04]  /*2190*/  ISETP.NE.AND P1, PT, R39, RZ, PT ;  /* 0x000000ff2700720c */ /* 0x000fc80003f25270 */
[----:B------:R-:W-:Y:S02]  /*21a0*/  SEL R3, R2, 0x2, P1 ;  /* 0x0000000202037807 */ /* 0x000fe40000800000 */
        /* <DEDUP_REMOVED lines=10> */
[----:B------:R-:W-:Y:S02]  /*2250*/  ISETP.NE.AND P1, PT, R60, RZ, PT ;  /* 0x000000ff3c00720c */ /* 0x000fe40003f25270 */
[----:B------:R-:W-:Y:S02]  /*2260*/  SEL R4, R4, 0x3, P6 ;  /* 0x0000000304047807 */ /* 0x000fe40003000000 */
[----:B------:R-:W-:Y:S02]  /*2270*/  SEL R29, R29, 0x2, P1 ;  /* 0x000000021d1d7807 */ /* 0x000fe40000800000 */
[----:B------:R-:W-:Y:S02]  /*2280*/  ISETP.NE.AND P1, PT, R62, RZ, PT ;  /* 0x000000ff3e00720c */ /* 0x000fe40003f25270 */
[----:B------:R-:W-:-:S02]  /*2290*/  ISETP.NE.AND P6, PT, R77, RZ, PT ;  /* 0x000000ff4d00720c */ /* 0x000fc40003fc5270 */
[----:B------:R-:W-:Y:S02]  /*22a0*/  SEL R7, R3, 0x3, P3 ;  /* 0x0000000303077807 */ /* 0x000fe40001800000 */
[----:B------:R-:W-:Y:S02]  /*22b0*/  SEL R33, R33, 0x2, P1 ;  /* 0x0000000221217807 */ /* 0x000fe40000800000 */
[----:B------:R-:W-:Y:S02]  /*22c0*/  ISETP.NE.AND P3, PT, R31, RZ, PT ;  /* 0x000000ff1f00720c */ /* 0x000fe40003f65270 */
[----:B------:R-:W-:Y:S02]  /*22d0*/  P2R R31, PR, RZ, 0x40 ;  /* 0x00000040ff1f7803 */ /* 0x000fe40000000000 */
[----:B------:R-:W-:Y:S02]  /*22e0*/  ISETP.NE.AND P6, PT, R76, RZ, PT ;  /* 0x000000ff4c00720c */ /* 0x000fe40003fc5270 */
[----:B------:R-:W-:-:S02]  /*22f0*/  SEL R3, R33, 0x3, P0 ;  /* 0x0000000321037807 */ /* 0x000fc40000000000 */
[----:B------:R-:W-:Y:S02]  /*2300*/  ISETP.NE.AND P0, PT, R32, RZ, PT ;  /* 0x000000ff2000720c */ /* 0x000fe40003f05270 */
[----:B------:R-:W-:Y:S02]  /*2310*/  P2R R32, PR, RZ, 0x40 ;  /* 0x00000040ff207803 */ /* 0x000fe40000000000 */
[----:B------:R-:W-:Y:S02]  /*2320*/  ISETP.NE.AND P6, PT, R75, RZ, PT ;  /* 0x000000ff4b00720c */ /* 0x000fe40003fc5270 */
[----:B------:R-:W-:Y:S02]  /*2330*/  P2R R37, PR, RZ, 0x8 ;  /* 0x00000008ff257803 */ /* 0x000fe40000000000 */
[----:B------:R-:W-:Y:S02]  /*2340*/  ISETP.NE.AND P3, PT, R30, RZ, PT ;  /* 0x000000ff1e00720c */ /* 0x000fe40003f65270 */
[----:B------:R-:W-:-:S02]  /*2350*/  P2R R30, PR, RZ, 0x40 ;  /* 0x00000040ff1e7803 */ /* 0x000fc40000000000 */
        /* <DEDUP_REMOVED lines=33> */
[----:B------:R-:W-:Y:S02]  /*2570*/  P2R R36, PR, RZ, 0x8 ;  /* 0x00000008ff247803 */ /* 0x000fe40000000000 */
[----:B------:R-:W-:Y:S02]  /*2580*/  P2R R38, PR, RZ, 0x40 ;  /* 0x00000040ff267803 */ /* 0x000fe40000000000 */
[----:B------:R-:W-:Y:S02]  /*2590*/  ISETP.NE.AND P6, PT, R35, RZ, PT ;  /* 0x000000ff2300720c */ /* 0x000fe40003fc5270 */
[----:B------:R-:W-:-:S02]  /*25a0*/  ISETP.NE.AND P3, PT, R63, RZ, PT ;  /* 0x000000ff3f00720c */ /* 0x000fc40003f65270 */
[----:B------:R-:W-:Y:S02]  /*25b0*/  SEL R4, R4, 0x4, P6 ;  /* 0x0000000404047807 */ /* 0x000fe40003000000 */
[----:B------:R-:W-:Y:S02]  /*25c0*/  SEL R2, R2, 0x3, P3 ;  /* 0x0000000302027807 */ /* 0x000fe40001800000 */
[----:B------:R-:W-:Y:S02]  /*25d0*/  ISETP.NE.AND P6, PT, R38, RZ, PT ;  /* 0x000000ff2600720c */ /* 0x000fe40003fc5270 */
[----:B------:R-:W-:Y:S02]  /*25e0*/  SEL R26, R26, 0x3, P2 ;  /* 0x000000031a1a7807 */ /* 0x000fe40001000000 */
[----:B------:R-:W-:Y:S02]  /*25f0*/  SEL R2, R2, 0x4, P6 ;  /* 0x0000000402027807 */ /* 0x000fe40003000000 */
[----:B------:R-:W-:-:S02]  /*2600*/  ISETP.NE.AND P6, PT, R39, RZ, PT ;  /* 0x000000ff2700720c */ /* 0x000fc40003fc5270 */
[----:B------:R-:W-:Y:S02]  /*2610*/  ISETP.NE.AND P1, PT, R65, RZ, PT ;  /* 0x000000ff4100720c */ /* 0x000fe40003f25270 */
[----:B------:R-:W-:Y:S02]  /*2620*/  SEL R26, R26, 0x4, P6 ;  /* 0x000000041a1a7807 */ /* 0x000fe40003000000 */
        /* <DEDUP_REMOVED lines=10> */
[----:B------:R-:W-:Y:S02]  /*26d0*/  SEL R6, R6, 0x4, P0 ;  /* 0x0000000406067807 */ /* 0x000fe40000000000 */
[----:B------:R-:W-:Y:S02]  /*26e0*/  ISETP.NE.AND P6, PT, R43, RZ, PT ;  /* 0x000000ff2b00720c */ /* 0x000fe40003fc5270 */
[----:B------:R-:W-:Y:S02]  /*26f0*/  SEL R5, R5, 0x3, P4 ;  /* 0x0000000305057807 */ /* 0x000fe40002000000 */
[----:B------:R-:W-:-:S02]  /*2700*/  ISETP.NE.AND P3, PT, R37, RZ, PT ;  /* 0x000000ff2500720c */ /* 0x000fc40003f65270 */
[----:B------:R-:W-:Y:S02]  /*2710*/  SEL R6, R6, 0x5, P6 ;  /* 0x0000000506067807 */ /* 0x000fe40003000000 */
        /* <DEDUP_REMOVED lines=28> */
[----:B------:R-:W-:Y:S02]  /*28e0*/  ISETP.NE.AND P1, PT, R52, RZ, PT ;  /* 0x000000ff3400720c */ /* 0x000fe40003f25270 */
[----:B------:R-:W-:Y:S02]  /*28f0*/  SEL R2, R3, 0x6, P6 ;  /* 0x0000000603027807 */ /* 0x000fe40003000000 */
[----:B------:R-:W-:Y:S02]  /*2900*/  ISETP.NE.AND P6, PT, R27, RZ, PT ;  /* 0x000000ff1b00720c */ /* 0x000fe40003fc5270 */
[----:B------:R-:W-:Y:S01]  /*2910*/  SEL R27, R5, 0x7, P1 ;  /* 0x00000007051b7807 */ /* 0x000fe20000800000 */
[----:B------:R-:W-:-:S05]  /*2920*/  IMAD.SHL.U32 R5, R14, 0x4, RZ ;  /* 0x000000040e057824 */ /* 0x000fca00078e00ff */
[----:B------:R-:W-:Y:S02]  /*2930*/  LOP3.LUT R12, R12, 0x1c, R5, 0xf8, !PT ;  /* 0x0000001c0c0c7812 */ /* 0x000fe400078ef805 */
[----:B------:R-:W1:Y:S01]  /*2940*/  S2R R5, SR_TID.X ;  /* 0x0000000000057919 */ /* 0x000e620000002100 */
[----:B------:R-:W2:Y:S01]  /*2950*/  S2UR UR5, SR_CgaCtaId ;  /* 0x00000000000579c3 */ /* 0x000ea20000008800 */
[----:B------:R-:W-:Y:S02]  /*2960*/  ISETP.NE.AND P1, PT, R79, RZ, PT ;  /* 0x000000ff4f00720c */ /* 0x000fe40003f25270 */
[----:B------:R-:W-:Y:S02]  /*2970*/  ISETP.NE.AND P5, PT, R50, RZ, PT ;  /* 0x000000ff3200720c */ /* 0x000fe40003fa5270 */
[----:B------:R-:W-:Y:S02]  /*2980*/  SEL R3, R29, 0x7, P1 ;  /* 0x000000071d037807 */ /* 0x000fe40000800000 */
[----:B------:R-:W-:-:S02]  /*2990*/  SEL R4, R4, 0x7, P5 ;  /* 0x0000000704047807 */ /* 0x000fc40002800000 */
[----:B------:R-:W-:Y:S02]  /*29a0*/  ISETP.NE.AND P1, PT, R8, RZ, PT ;  /* 0x000000ff0800720c */ /* 0x000fe40003f25270 */
[----:B------:R-:W-:Y:S02]  /*29b0*/  ISETP.NE.AND P2, PT, R53, RZ, PT ;  /* 0x000000ff3500720c */ /* 0x000fe40003f45270 */
[----:B------:R-:W-:Y:S02]  /*29c0*/  SEL R31, R4, 0x8, P1 ;  /* 0x00000008041f7807 */ /* 0x000fe40000800000 */
[----:B------:R-:W-:Y:S02]  /*29d0*/  SEL R26, R7, 0x7, P2 ;  /* 0x00000007071a7807 */ /* 0x000fe40001000000 */
[----:B------:R-:W-:Y:S02]  /*29e0*/  SHF.R.U32.HI R4, RZ, 0x3, R14 ;  /* 0x00000003ff047819 */ /* 0x000fe4000001160e */
[----:B------:R-:W-:-:S02]  /*29f0*/  ISETP.NE.AND P2, PT, R80, RZ, PT ;  /* 0x000000ff5000720c */ /* 0x000fc40003f45270 */
[----:B------:R-:W-:Y:S02]  /*2a00*/  ISETP.NE.AND P4, PT, R51, RZ, PT ;  /* 0x000000ff3300720c */ /* 0x000fe40003f85270 */
[----:B------:R-:W-:Y:S02]  /*2a10*/  SGXT.U32 R4, R4, 0x4 ;  /* 0x000000040404781a */ /* 0x000fe40000000000 */
[----:B------:R-:W-:Y:S02]  /*2a20*/  ISETP.NE.AND P3, PT, R81, RZ, PT ;  /* 0x000000ff5100720c */ /* 0x000fe40003f65270 */
[----:B------:R-:W-:Y:S02]  /*2a30*/  SEL R2, R2, 0x7, P2 ;  /* 0x0000000702027807 */ /* 0x000fe40001000000 */
[----:B------:R-:W-:Y:S02]  /*2a40*/  SEL R6, R6, 0x7, P4 ;  /* 0x0000000706067807 */ /* 0x000fe40002000000 */
[----:B------:R-:W-:-:S02]  /*2a50*/  ISETP.NE.AND P2, PT, R83, RZ, PT ;  /* 0x000000ff5300720c */ /* 0x000fc40003f45270 */
[----:B------:R-:W-:Y:S02]  /*2a60*/  ISETP.NE.AND P5, PT, R28, RZ, PT ;  /* 0x000000ff1c00720c */ /* 0x000fe40003fa5270 */
[----:B------:R-:W-:Y:S02]  /*2a70*/  ISETP.NE.AND P4, PT, R21, RZ, PT ;  /* 0x000000ff1500720c */ /* 0x000fe40003f85270 */
[----:B------:R-:W-:Y:S01]  /*2a80*/  LOP3.LUT R28, R15, R4, RZ, 0xfc, !PT ;  /* 0x000000040f1c7212 */ /* 0x000fe200078efcff */
[C---:B-1----:R-:W-:Y:S01]  /*2a90*/  IMAD.SHL.U32 R4, R5.reuse, 0x100, RZ ;  /* 0x0000010005047824 */ /* 0x042fe200078e00ff */
[----:B------:R-:W-:Y:S01]  /*2aa0*/  SEL R21, R30, 0x7, P3 ;  /* 0x000000071e157807 */ /* 0x000fe20001800000 */
[----:B------:R-:W-:Y:S01]  /*2ab0*/  UMOV UR4, 0x400 ;  /* 0x0000040000047882 */ /* 0x000fe20000000000 */
[----:B------:R-:W-:Y:S01]  /*2ac0*/  SEL R30, R6, 0x8, P2 ;  /* 0x00000008061e7807 */ /* 0x000fe20001000000 */
[C---:B------:R-:W-:Y:S01]  /*2ad0*/  IMAD.SHL.U32 R6, R5.reuse, 0x4, RZ ;  /* 0x0000000405067824 */ /* 0x040fe200078e00ff */
[----:B------:R-:W-:Y:S01]  /*2ae0*/  SHF.R.U32.HI R7, RZ, 0x2, R5 ;  /* 0x00000002ff077819 */ /* 0x000fe20000011605 */
[----:B--2---:R-:W-:Y:S01]  /*2af0*/  UPRMT UR4, UR5, 0x654, UR4 ;  /* 0x0000065405047896 */ /* 0x004fe20008000004 */
[----:B------:R-:W-:Y:S01]  /*2b00*/  IMAD.SHL.U32 R5, R5, 0x2, RZ ;  /* 0x0000000205057824 */ /* 0x000fe200078e00ff */
[----:B------:R-:W-:-:S02]  /*2b10*/  LOP3.LUT R4, R4, 0x300, RZ, 0xc0, !PT ;  /* 0x0000030004047812 */ /* 0x000fc400078ec0ff */
[----:B------:R-:W-:Y:S02]  /*2b20*/  SGXT.U32 R7, R7, 0x5 ;  /* 0x000000050707781a */ /* 0x000fe40000000000 */
[----:B------:R-:W-:Y:S02]  /*2b30*/  ISETP.NE.AND P0, PT, R82, RZ, PT ;  /* 0x000000ff5200720c */ /* 0x000fe40003f05270 */
[----:B------:R-:W-:Y:S02]  /*2b40*/  LOP3.LUT R15, R5, 0xf0, RZ, 0xc0, !PT ;  /* 0x000000f0050f7812 */ /* 0x000fe400078ec0ff */
[----:B------:R-:W-:Y:S02]  /*2b50*/  ISETP.NE.AND P3, PT, R25, RZ, PT ;  /* 0x000000ff1900720c */ /* 0x000fe40003f65270 */
[C---:B------:R-:W-:Y:S02]  /*2b60*/  LOP3.LUT R5, R4.reuse, R7, RZ, 0xfc, !PT ;  /* 0x0000000704057212 */ /* 0x040fe400078efcff */
[----:B------:R-:W-:-:S02]  /*2b70*/  LEA.HI R8, R4, UR4, RZ, 0x1f ;  /* 0x0000000404087c11 */ /* 0x000fc4000f8ff8ff */
[----:B------:R-:W-:Y:S02]  /*2b80*/  SEL R25, R11, 0x7, P0 ;  /* 0x000000070b197807 */ /* 0x000fe40000000000 */
[----:B------:R-:W-:Y:S02]  /*2b90*/  ISETP.NE.AND P2, PT, R9, RZ, PT ;  /* 0x000000ff0900720c */ /* 0x000fe40003f45270 */
[----:B------:R-:W-:Y:S02]  /*2ba0*/  LOP3.LUT R7, R4, 0x20, RZ, 0xfc, !PT ;  /* 0x0000002004077812 */ /* 0x000fe400078efcff */
[----:B------:R-:W-:Y:S02]  /*2bb0*/  ISETP.NE.AND P0, PT, R10, RZ, PT ;  /* 0x000000ff0a00720c */ /* 0x000fe40003f05270 */
[C---:B------:R-:W-:Y:S01]  /*2bc0*/  LOP3.LUT R9, R4.reuse, 0x40, RZ, 0xfc, !PT ;  /* 0x0000004004097812 */ /* 0x040fe200078efcff */
[----:B------:R-:W-:Y:S01]  /*2bd0*/  VIADD R41, R15, UR4 ;  /* 0x000000040f297c36 */ /* 0x000fe20008000000 */
[C---:B------:R-:W-:Y:S01]  /*2be0*/  LOP3.LUT R10, R4.reuse, 0x60, RZ, 0xfc, !PT ;  /* 0x00000060040a7812 */ /* 0x040fe200078efcff */
[----:B------:R-:W-:Y:S01]  /*2bf0*/  IMAD R15, R5, 0x4, R8 ;  /* 0x00000004050f7824 */ /* 0x000fe200078e0208 */
[----:B------:R-:W-:-:S02]  /*2c00*/  LOP3.LUT R11, R4, 0x80, RZ, 0xfc, !PT ;  /* 0x00000080040b7812 */ /* 0x000fc400078efcff */
[C---:B------:R-:W-:Y:S02]  /*2c10*/  LOP3.LUT R14, R4.reuse, 0xa0, RZ, 0xfc, !PT ;  /* 0x000000a0040e7812 */ /* 0x040fe400078efcff */
[C---:B------:R-:W-:Y:S02]  /*2c20*/  LOP3.LUT R29, R4.reuse, 0xc0, RZ, 0xfc, !PT ;  /* 0x000000c0041d7812 */ /* 0x040fe400078efcff */
[----:B------:R-:W-:Y:S02]  /*2c30*/  LOP3.LUT R32, R4, 0xe0, RZ, 0xfc, !PT ;  /* 0x000000e004207812 */ /* 0x000fe400078efcff */
[----:B------:R-:W-:Y:S02]  /*2c40*/  LEA.HI R4, R7, UR4, RZ, 0x1f ;  /* 0x0000000407047c11 */ /* 0x000fe4000f8ff8ff */
[----:B------:R-:W-:Y:S02]  /*2c50*/  LEA.HI R8, R9, UR4, RZ, 0x1f ;  /* 0x0000000409087c11 */ /* 0x000fe4000f8ff8ff */
[----:B------:R-:W-:-:S02]  /*2c60*/  LEA.HI R10, R10, UR4, RZ, 0x1f ;  /* 0x000000040a0a7c11 */ /* 0x000fc4000f8ff8ff */
[----:B------:R-:W-:Y:S02]  /*2c70*/  LEA.HI R34, R11, UR4, RZ, 0x1f ;  /* 0x000000040b227c11 */ /* 0x000fe4000f8ff8ff */
[----:B------:R-:W-:Y:S01]  /*2c80*/  LEA.HI R36, R14, UR4, RZ, 0x1f ;  /* 0x000000040e247c11 */ /* 0x000fe2000f8ff8ff */
[----:B------:R-:W-:Y:S01]  /*2c90*/  IMAD R14, R5, 0x4, R4 ;  /* 0x00000004050e7824 */ /* 0x000fe200078e0204 */
[----:B------:R-:W-:Y:S02]  /*2ca0*/  LEA.HI R38, R29, UR4, RZ, 0x1f ;  /* 0x000000041d267c11 */ /* 0x000fe4000f8ff8ff */
[----:B------:R-:W-:Y:S01]  /*2cb0*/  LEA.HI R40, R32, UR4, RZ, 0x1f ;  /* 0x0000000420287c11 */ /* 0x000fe2000f8ff8ff */
[C---:B------:R-:W-:Y:S02]  /*2cc0*/  IMAD R32, R5.reuse, 0x4, R8 ;  /* 0x0000000405207824 */ /* 0x040fe400078e0208 */
[C---:B------:R-:W-:Y:S01]  /*2cd0*/  IMAD R33, R5.reuse, 0x4, R10 ;  /* 0x0000000405217824 */ /* 0x040fe200078e020a */
[----:B------:R-:W-:Y:S01]  /*2ce0*/  STS [R15], R16 ;  /* 0x000000100f007388 */ /* 0x000fe20000000800 */
[----:B------:R-:W-:-:S02]  /*2cf0*/  IMAD R35, R5, 0x4, R34 ;  /* 0x0000000405237824 */ /* 0x000fc400078e0222 */
[C---:B------:R-:W-:Y:S01]  /*2d00*/  IMAD R36, R5.reuse, 0x4, R36 ;  /* 0x0000000405247824 */ /* 0x040fe200078e0224 */
[----:B------:R1:W-:Y:S01]  /*2d10*/  STS [R14+0x80], R17 ;  /* 0x000080110e007388 */ /* 0x0003e20000000800 */
[C---:B------:R-:W-:Y:S02]  /*2d20*/  IMAD R37, R5.reuse, 0x4, R38 ;  /* 0x0000000405257824 */ /* 0x040fe400078e0226 */
[----:B------:R-:W-:Y:S01]  /*2d30*/  IMAD R39, R5, 0x4, R40 ;  /* 0x0000000405277824 */ /* 0x000fe200078e0228 */
[----:B------:R-:W-:Y:S01]  /*2d40*/  STS [R32+0x100], R23 ;  /* 0x0001001720007388 */ /* 0x000fe20000000800 */
[----:B------:R-:W-:-:S03]  /*2d50*/  LOP3.LUT R6, R6, 0x1fc, RZ, 0xc0, !PT ;  /* 0x000001fc06067812 */ /* 0x000fc600078ec0ff */
[----:B------:R-:W-:Y:S01]  /*2d60*/  STS [R33+0x180], R18 ;  /* 0x0001801221007388 */ /* 0x000fe20000000800 */
[----:B------:R-:W-:Y:S01]  /*2d70*/  SHF.R.S32.HI R29, RZ, 0x1f, R12 ;  /* 0x0000001fff1d7819 */ /* 0x000fe2000001140c */
[----:B-1----:R-:W1:Y:S02]  /*2d80*/  LDC.64 R14, c[0x0][0x218] ;  /* 0x00008600ff0e7b82 */ /* 0x002e640000000a00 */
[----:B------:R-:W-:Y:S04]  /*2d90*/  STS [R35+0x200], R20 ;  /* 0x0002001423007388 */ /* 0x000fe80000000800 */
[----:B------:R-:W-:Y:S04]  /*2da0*/  STS [R36+0x280], R19 ;  /* 0x0002801324007388 */ /* 0x000fe80000000800 */
[----:B------:R-:W-:Y:S01]  /*2db0*/  STS [R37+0x300], R22 ;  /* 0x0003001625007388 */ /* 0x000fe20000000800 */
[----:B------:R-:W-:-:S03]  /*2dc0*/  LOP3.LUT R7, R6, 0x200, RZ, 0xfc, !PT ;  /* 0x0000020006077812 */ /* 0x000fc600078efcff */
[----:B------:R-:W-:Y:S01]  /*2dd0*/  STS [R39+0x380], R24 ;  /* 0x0003801827007388 */ /* 0x000fe20000000800 */
[----:B------:R-:W-:-:S04]  /*2de0*/  SHF.R.U32.HI R7, RZ, 0x1, R7 ;  /* 0x00000001ff077819 */ /* 0x000fc80000011607 */
[----:B------:R-:W-:Y:S01]  /*2df0*/  LOP3.LUT R7, R7, 0x1f0, RZ, 0xc0, !PT ;  /* 0x000001f007077812 */ /* 0x000fe200078ec0ff */
[----:B------:R-:W-:Y:S01]  /*2e00*/  IMAD R8, R6, 0x4, R41 ;  /* 0x0000000406087824 */ /* 0x000fe200078e0229 */
[----:B------:R-:W-:Y:S03]  /*2e10*/  BAR.SYNC.DEFER_BLOCKING 0x0 ;  /* 0x0000000000007b1d */ /* 0x000fe60000010000 */
[----:B------:R-:W-:Y:S01]  /*2e20*/  VIADD R7, R7, UR4 ;  /* 0x0000000407077c36 */ /* 0x000fe20008000000 */
[----:B------:R-:W-:Y:S02]  /*2e30*/  LEA.HI R29, R29, R12, RZ, 0x4 ;  /* 0x0000000c1d1d7211 */ /* 0x000fe400078f20ff */
[----:B------:R-:W-:Y:S01]  /*2e40*/  ISETP.GE.AND P1, PT, R12, 0x40, PT ;  /* 0x000000400c00780c */ /* 0x000fe20003f26270 */
[----:B------:R-:W-:Y:S01]  /*2e50*/  IMAD R7, R6, 0x4, R7 ;  /* 0x0000000406077824 */ /* 0x000fe200078e0207 */
[----:B------:R-:W-:Y:S01]  /*2e60*/  LOP3.LUT R17, R29, 0xfffffff0, RZ, 0xc0, !PT ;  /* 0xfffffff01d117812 */ /* 0x000fe200078ec0ff */
[----:B------:R-:W-:Y:S01]  /*2e70*/  ULDC.64 UR4, c[0x0][0x220] ;  /* 0x0000880000047ab9 */ /* 0x000fe20000000a00 */
[----:B------:R-:W2:Y:S04]  /*2e80*/  LDS.128 R8, [R8] ;  /* 0x0000000008087984 */ /* 0x000ea80000000c00 */
[----:B------:R-:W3:Y:S01]  /*2e90*/  LDS.128 R4, [R7+0x800] ;  /* 0x0008000007047984 */ /* 0x000ee20000000c00 */
[----:B------:R-:W-:Y:S01]  /*2ea0*/  SHF.R.S32.HI R29, RZ, 0x4, R29 ;  /* 0x00000004ff1d7819 */ /* 0x000fe2000001141d */
[----:B------:R-:W-:-:S04]  /*2eb0*/  IMAD.IADD R16, R12, 0x1, -R17 ;  /* 0x000000010c107824 */ /* 0x000fc800078e0a11 */
[----:B------:R-:W-:Y:S02]  /*2ec0*/  IMAD R29, R29, 0x2400, R16 ;  /* 0x000024001d1d7824 */ /* 0x000fe400078e0210 */
[----:B------:R-:W-:Y:S01]  /*2ed0*/  IMAD R16, R13, 0x140, R0 ;  /* 0x000001400d107824 */ /* 0x000fe200078e0200 */
[C---:B------:R-:W-:Y:S02]  /*2ee0*/  LOP3.LUT R0, R28.reuse, 0x10, RZ, 0xfc, !PT ;  /* 0x000000101c007812 */ /* 0x040fe400078efcff */
[----:B------:R-:W-:Y:S02]  /*2ef0*/  SEL R27, R27, 0x8, P2 ;  /* 0x000000081b1b7807 */ /* 0x000fe40001000000 */
[----:B------:R-:W-:Y:S02]  /*2f00*/  ISETP.LT.AND P2, PT, R28, 0x140, !P1 ;  /* 0x000001401c00780c */ /* 0x000fe40004f41270 */
[----:B------:R-:W-:Y:S02]  /*2f10*/  SEL R26, R26, 0x8, P0 ;  /* 0x000000081a1a7807 */ /* 0x000fe40000000000 */
[----:B------:R-:W-:-:S02]  /*2f20*/  ISETP.LT.AND P1, PT, R0, 0x140, !P1 ;  /* 0x000001400000780c */ /* 0x000fc40004f21270 */
[----:B------:R-:W-:Y:S01]  /*2f30*/  ISETP.NE.AND P0, PT, R78, RZ, PT ;  /* 0x000000ff4e00720c */ /* 0x000fe20003f05270 */
[--C-:B------:R-:W-:Y:S01]  /*2f40*/  IMAD R13, R28, 0x10, R29.reuse ;  /* 0x000000101c0d7824 */ /* 0x100fe200078e021d */
[----:B------:R-:W-:Y:S01]  /*2f50*/  SEL R2, R2, 0x8, P3 ;  /* 0x0000000802027807 */ /* 0x000fe20001800000 */
[----:B------:R-:W-:Y:S01]  /*2f60*/  IMAD R29, R0, 0x10, R29 ;  /* 0x00000010001d7824 */ /* 0x000fe200078e021d */
[----:B------:R-:W-:Y:S01]  /*2f70*/  SEL R3, R3, 0x8, P4 ;  /* 0x0000000803037807 */ /* 0x000fe20002000000 */
[--C-:B-1----:R-:W-:Y:S01]  /*2f80*/  IMAD.WIDE R12, R13, 0x4, R14.reuse ;  /* 0x000000040d0c7825 */ /* 0x102fe200078e020e */
[----:B------:R-:W-:Y:S02]  /*2f90*/  SEL R0, R21, 0x8, P5 ;  /* 0x0000000815007807 */ /* 0x000fe40002800000 */
[----:B------:R-:W-:Y:S01]  /*2fa0*/  SEL R25, R25, 0x8, P6 ;  /* 0x0000000819197807 */ /* 0x000fe20003000000 */
[----:B------:R-:W-:Y:S01]  /*2fb0*/  IMAD.WIDE R14, R29, 0x4, R14 ;  /* 0x000000041d0e7825 */ /* 0x000fe200078e020e */
[----:B------:R-:W-:-:S02]  /*2fc0*/  PRMT R17, R2, 0x3340, R3 ;  /* 0x0000334002117816 */ /* 0x000fc40000000003 */
[----:B------:R-:W-:Y:S02]  /*2fd0*/  IADD3 R2, P3, R16, UR4, RZ ;  /* 0x0000000410027c10 */ /* 0x000fe4000ff7e0ff */
[----:B------:R-:W-:Y:S02]  /*2fe0*/  PRMT R31, R31, 0x3340, R30 ;  /* 0x000033401f1f7816 */ /* 0x000fe4000000001e */
[----:B------:R-:W-:Y:S01]  /*2ff0*/  PRMT R26, R27, 0x3340, R26 ;  /* 0x000033401b1a7816 */ /* 0x000fe2000000001a */
[----:B--2---:R1:W-:Y:S01]  /*3000*/  @P2 STG.E.128 desc[UR6][R12.64], R8 ;  /* 0x000000080c002986 */ /* 0x0043e2000c101d06 */
[----:B------:R-:W-:Y:S02]  /*3010*/  PRMT R0, R0, 0x3340, R25 ;  /* 0x0000334000007816 */ /* 0x000fe40000000019 */
[----:B------:R-:W-:Y:S01]  /*3020*/  LEA.HI.X.SX32 R3, R16, UR5, 0x1, P3 ;  /* 0x0000000510037c11 */ /* 0x000fe200098f0eff */
[----:B---3--:R1:W-:Y:S01]  /*3030*/  @P1 STG.E.128 desc[UR6][R14.64], R4 ;  /* 0x000000040e001986 */ /* 0x0083e2000c101d06 */
[----:B------:R-:W-:-:S02]  /*3040*/  PRMT R16, R31, 0x5410, R26 ;  /* 0x000054101f107816 */ /* 0x000fc4000000001a */
[----:B------:R-:W-:Y:S01]  /*3050*/  PRMT R17, R17, 0x5410, R0 ;  /* 0x0000541011117816 */ /* 0x000fe20000000000 */
[----:B------:R-:W-:Y:S06]  /*3060*/  @!P0 EXIT ;  /* 0x000000000000894d */ /* 0x000fec0003800000 */
[----:B------:R-:W-:Y:S01]  /*3070*/  STG.E.64 desc[UR6][R2.64], R16 ;  /* 0x0000001002007986 */ /* 0x000fe2000c101b06 */
[----:B------:R-:W-:Y:S05]  /*3080*/  EXIT ;  /* 0x000000000000794d */ /* 0x000fea0003800000 */
.L_x_0:
[----:B------:R-:W-:-:S00]  /*3090*/  BRA `(.L_x_0) ;  /* 0xfffffffc00fc7947 */ /* 0x000fc0000383ffff */
[----:B------:R-:W-:-:S00]  /*30a0*/  NOP ;  /* 0x0000000000007918 */ /* 0x000fc00000000000 */
        /* <DEDUP_REMOVED lines=13> */
.L_x_1:


//--------------------- .nv.shared.triton_poi_fused_max_pool2d_with_indices_36 --------------------------
	.section	.nv.shared.triton_poi_fused_max_pool2d_with_indices_36,"aw",@nobits
	.sectionflags	@""
	.align	16
	.zero		1024


//--------------------- .nv.constant0.triton_poi_fused_max_pool2d_with_indices_36 --------------------------
	.section	.nv.constant0.triton_poi_fused_max_pool2d_with_indices_36,"a",@progbits
	.sectionflags	@""
	.align	4
.nv.constant0.triton_poi_fused_max_pool2d_with_indices_36:
	.zero		560
